	.target	sm_100a

	.elftype	@"ET_EXEC"


//--------------------- .note.nv.tkinfo           --------------------------
	.section	.note.nv.tkinfo,"",@"SHT_NOTE"
	.sectionflags	@"SHF_NOTE_NV_TKINFO"
	.tkinfo
        /*0018*/ 	.word	0x00000002
        /*0030*/ 	.string	""
        /*0030*/ 	.string	"ptxas"
        /*0030*/ 	.string	"Cuda compilation tools, release 13.0, V13.0.88"
        /*0030*/ 	.string	"Build cuda_13.0.r13.0/compiler.36424714_0"
        /*0030*/ 	.string	"-arch sm_100a -m 64 "



//--------------------- .note.nv.cuinfo           --------------------------
	.section	.note.nv.cuinfo,"",@"SHT_NOTE"
	.sectionflags	@"SHF_NOTE_NV_CUINFO"
        /*0018*/ 	.short	0x0002
        /*001a*/ 	.short	0x0064
        /*001c*/ 	.short	0x0082
	.zero		2


//--------------------- .nv.info                  --------------------------
	.section	.nv.info,"",@"SHT_CUDA_INFO"
	.align	4


	//----- nvinfo : EIATTR_REGCOUNT
	.align		4
        /*0000*/ 	.byte	0x04, 0x2f
        /*0002*/ 	.short	(.L_19 - .L_18)
	.align		4
.L_18:
        /*0004*/ 	.word	index@(_ZN7cutlass13device_kernelINS_4gemm6kernel13GemmUniversalIN4cute5tupleIJiiiiEEENS1_10collective13CollectiveMmaINS1_35MainloopSm100TmaUmmaWarpSpecializedILi5ELi2ELi2ENS5_IJNS4_1CILi2EEENSA_ILi1EEESC_EEEEENS5_IJNSA_ILi256EEESF_NSA_ILi64EEEEEENS_6half_tENS5_IJlSC_lEEESI_SJ_NS4_8TiledMMAINS4_8MMA_AtomIJNS4_26SM100_MMA_F16BF16_2x1SM_SSISI_SI_fLi256ELi256ELNS4_4UMMA5MajorE0ELSO_0ELNSN_7ScaleInE0ELSP_0EEEEEENS4_6LayoutINS5_IJSC_SC_SC_EEENS5_IJNSA_ILi0EEESU_SU_EEEEENS5_IJNS4_10UnderscoreESX_SX_EEEEENS4_18SM100_TMA_2SM_LOADENS4_14ComposedLayoutINS4_7SwizzleILi3ELi4ELi3EEENS4_18smem_ptr_flag_bitsILi16EEENSS_INS5_IJNSA_ILi8EEESG_EEENS5_IJSG_SC_EEEEEEEvNS4_8identityES10_S1A_vS1B_EENS_8epilogue10collective18CollectiveEpilogueINS1D_23Sm100TmaWarpSpecializedILi4ELi2ELi64ELb1ELb0EEEJNS5_IJNSA_ILi128EEESF_SG_EEENS5_IJNSS_IS1I_SC_EENSS_ISG_SC_EEEEESI_SJ_SI_SJ_NS1D_6fusion15FusionCallbacksIS1H_NS1N_17LinearCombinationISI_fSI_fLNS_15FloatRoundStyleE2EEES1J_S1M_JEEENS4_5SM1004TMEM4LOAD26SM100_TMEM_LOAD_32dp32b64xENS4_13SM90_TMA_LOADES1A_NS4_39AutoVectorizingCopyWithAssumedAlignmentILi128EEENS4_14SM90_TMA_STOREES1A_S1Z_S1Z_EEEvvEEEEvNT_6ParamsE)
        /*0008*/ 	.word	0x000000ba


	//----- nvinfo : EIATTR_FRAME_SIZE
	.align		4
.L_19:
        /*000c*/ 	.byte	0x04, 0x11
        /*000e*/ 	.short	(.L_21 - .L_20)
	.align		4
.L_20:
        /*0010*/ 	.word	index@($__internal_2_$__cuda_sm10x_tcgen05_guardrail_trap_unallocated_columns_being_dealloced)
        /*0014*/ 	.word	0x00000000


	//----- nvinfo : EIATTR_FRAME_SIZE
	.align		4
.L_21:
        /*0018*/ 	.byte	0x04, 0x11
        /*001a*/ 	.short	(.L_23 - .L_22)
	.align		4
.L_22:
        /*001c*/ 	.word	index@($__internal_1_$__cuda_sm10x_tcgen05_guardrail_trap_phase_invalid_during_alloc)
        /*0020*/ 	.word	0x00000000


	//----- nvinfo : EIATTR_FRAME_SIZE
	.align		4
.L_23:
        /*0024*/ 	.byte	0x04, 0x11
        /*0026*/ 	.short	(.L_25 - .L_24)
	.align		4
.L_24:
        /*0028*/ 	.word	index@($__internal_0_$__cuda_sm10x_tcgen05_guardrail_trap_col_being_dealloced_not_returned_by_alloc)
        /*002c*/ 	.word	0x00000000


	//----- nvinfo : EIATTR_FRAME_SIZE
	.align		4
.L_25:
        /*0030*/ 	.byte	0x04, 0x11
        /*0032*/ 	.short	(.L_27 - .L_26)
	.align		4
.L_26:
        /*0034*/ 	.word	index@(_ZN7cutlass13device_kernelINS_4gemm6kernel13GemmUniversalIN4cute5tupleIJiiiiEEENS1_10collective13CollectiveMmaINS1_35MainloopSm100TmaUmmaWarpSpecializedILi5ELi2ELi2ENS5_IJNS4_1CILi2EEENSA_ILi1EEESC_EEEEENS5_IJNSA_ILi256EEESF_NSA_ILi64EEEEEENS_6half_tENS5_IJlSC_lEEESI_SJ_NS4_8TiledMMAINS4_8MMA_AtomIJNS4_26SM100_MMA_F16BF16_2x1SM_SSISI_SI_fLi256ELi256ELNS4_4UMMA5MajorE0ELSO_0ELNSN_7ScaleInE0ELSP_0EEEEEENS4_6LayoutINS5_IJSC_SC_SC_EEENS5_IJNSA_ILi0EEESU_SU_EEEEENS5_IJNS4_10UnderscoreESX_SX_EEEEENS4_18SM100_TMA_2SM_LOADENS4_14ComposedLayoutINS4_7SwizzleILi3ELi4ELi3EEENS4_18smem_ptr_flag_bitsILi16EEENSS_INS5_IJNSA_ILi8EEESG_EEENS5_IJSG_SC_EEEEEEEvNS4_8identityES10_S1A_vS1B_EENS_8epilogue10collective18CollectiveEpilogueINS1D_23Sm100TmaWarpSpecializedILi4ELi2ELi64ELb1ELb0EEEJNS5_IJNSA_ILi128EEESF_SG_EEENS5_IJNSS_IS1I_SC_EENSS_ISG_SC_EEEEESI_SJ_SI_SJ_NS1D_6fusion15FusionCallbacksIS1H_NS1N_17LinearCombinationISI_fSI_fLNS_15FloatRoundStyleE2EEES1J_S1M_JEEENS4_5SM1004TMEM4LOAD26SM100_TMEM_LOAD_32dp32b64xENS4_13SM90_TMA_LOADES1A_NS4_39AutoVectorizingCopyWithAssumedAlignmentILi128EEENS4_14SM90_TMA_STOREES1A_S1Z_S1Z_EEEvvEEEEvNT_6ParamsE)
        /*0038*/ 	.word	0x00000000


	//----- nvinfo : EIATTR_MIN_STACK_SIZE
	.align		4
.L_27:
        /*003c*/ 	.byte	0x04, 0x12
        /*003e*/ 	.short	(.L_29 - .L_28)
	.align		4
.L_28:
        /*0040*/ 	.word	index@(_ZN7cutlass13device_kernelINS_4gemm6kernel13GemmUniversalIN4cute5tupleIJiiiiEEENS1_10collective13CollectiveMmaINS1_35MainloopSm100TmaUmmaWarpSpecializedILi5ELi2ELi2ENS5_IJNS4_1CILi2EEENSA_ILi1EEESC_EEEEENS5_IJNSA_ILi256EEESF_NSA_ILi64EEEEEENS_6half_tENS5_IJlSC_lEEESI_SJ_NS4_8TiledMMAINS4_8MMA_AtomIJNS4_26SM100_MMA_F16BF16_2x1SM_SSISI_SI_fLi256ELi256ELNS4_4UMMA5MajorE0ELSO_0ELNSN_7ScaleInE0ELSP_0EEEEEENS4_6LayoutINS5_IJSC_SC_SC_EEENS5_IJNSA_ILi0EEESU_SU_EEEEENS5_IJNS4_10UnderscoreESX_SX_EEEEENS4_18SM100_TMA_2SM_LOADENS4_14ComposedLayoutINS4_7SwizzleILi3ELi4ELi3EEENS4_18smem_ptr_flag_bitsILi16EEENSS_INS5_IJNSA_ILi8EEESG_EEENS5_IJSG_SC_EEEEEEEvNS4_8identityES10_S1A_vS1B_EENS_8epilogue10collective18CollectiveEpilogueINS1D_23Sm100TmaWarpSpecializedILi4ELi2ELi64ELb1ELb0EEEJNS5_IJNSA_ILi128EEESF_SG_EEENS5_IJNSS_IS1I_SC_EENSS_ISG_SC_EEEEESI_SJ_SI_SJ_NS1D_6fusion15FusionCallbacksIS1H_NS1N_17LinearCombinationISI_fSI_fLNS_15FloatRoundStyleE2EEES1J_S1M_JEEENS4_5SM1004TMEM4LOAD26SM100_TMEM_LOAD_32dp32b64xENS4_13SM90_TMA_LOADES1A_NS4_39AutoVectorizingCopyWithAssumedAlignmentILi128EEENS4_14SM90_TMA_STOREES1A_S1Z_S1Z_EEEvvEEEEvNT_6ParamsE)
        /*0044*/ 	.word	0x00000000
.L_29:


//--------------------- .nv.compat                --------------------------
	.section	.nv.compat,"",@"SHT_CUDA_COMPAT_INFO"
	.align	4
        /*0000*/ 	.byte	0x02, 0x09, 0x01, 0x00, 0x02, 0x02, 0x02, 0x00, 0x02, 0x05, 0x05, 0x00, 0x03, 0x07, 0x01, 0x01
        /*0010*/ 	.byte	0x02, 0x03, 0x01, 0x00, 0x02, 0x06, 0x01, 0x00, 0x04, 0x0b, 0x08, 0x00, 0x09, 0x00, 0x00, 0x00
        /*0020*/ 	.byte	0x00, 0x00, 0x00, 0x00


//--------------------- .nv.info._ZN7cutlass13device_kernelINS_4gemm6kernel13GemmUniversalIN4cute5tupleIJiiiiEEENS1_10collective13CollectiveMmaINS1_35MainloopSm100TmaUmmaWarpSpecializedILi5ELi2ELi2ENS5_IJNS4_1CILi2EEENSA_ILi1EEESC_EEEEENS5_IJNSA_ILi256EEESF_NSA_ILi64EEEEEENS_6half_tENS5_IJlSC_lEEESI_SJ_NS4_8TiledMMAINS4_8MMA_AtomIJNS4_26SM100_MMA_F16BF16_2x1SM_SSISI_SI_fLi256ELi256ELNS4_4UMMA5MajorE0ELSO_0ELNSN_7ScaleInE0ELSP_0EEEEEENS4_6LayoutINS5_IJSC_SC_SC_EEENS5_IJNSA_ILi0EEESU_SU_EEEEENS5_IJNS4_10UnderscoreESX_SX_EEEEENS4_18SM100_TMA_2SM_LOADENS4_14ComposedLayoutINS4_7SwizzleILi3ELi4ELi3EEENS4_18smem_ptr_flag_bitsILi16EEENSS_INS5_IJNSA_ILi8EEESG_EEENS5_IJSG_SC_EEEEEEEvNS4_8identityES10_S1A_vS1B_EENS_8epilogue10collective18CollectiveEpilogueINS1D_23Sm100TmaWarpSpecializedILi4ELi2ELi64ELb1ELb0EEEJNS5_IJNSA_ILi128EEESF_SG_EEENS5_IJNSS_IS1I_SC_EENSS_ISG_SC_EEEEESI_SJ_SI_SJ_NS1D_6fusion15FusionCallbacksIS1H_NS1N_17LinearCombinationISI_fSI_fLNS_15FloatRoundStyleE2EEES1J_S1M_JEEENS4_5SM1004TMEM4LOAD26SM100_TMEM_LOAD_32dp32b64xENS4_13SM90_TMA_LOADES1A_NS4_39AutoVectorizingCopyWithAssumedAlignmentILi128EEENS4_14SM90_TMA_STOREES1A_S1Z_S1Z_EEEvvEEEEvNT_6ParamsE --------------------------
	.section	.nv.info._ZN7cutlass13device_kernelINS_4gemm6kernel13GemmUniversalIN4cute5tupleIJiiiiEEENS1_10collective13CollectiveMmaINS1_35MainloopSm100TmaUmmaWarpSpecializedILi5ELi2ELi2ENS5_IJNS4_1CILi2EEENSA_ILi1EEESC_EEEEENS5_IJNSA_ILi256EEESF_NSA_ILi64EEEEEENS_6half_tENS5_IJlSC_lEEESI_SJ_NS4_8TiledMMAINS4_8MMA_AtomIJNS4_26SM100_MMA_F16BF16_2x1SM_SSISI_SI_fLi256ELi256ELNS4_4UMMA5MajorE0ELSO_0ELNSN_7ScaleInE0ELSP_0EEEEEENS4_6LayoutINS5_IJSC_SC_SC_EEENS5_IJNSA_ILi0EEESU_SU_EEEEENS5_IJNS4_10UnderscoreESX_SX_EEEEENS4_18SM100_TMA_2SM_LOADENS4_14ComposedLayoutINS4_7SwizzleILi3ELi4ELi3EEENS4_18smem_ptr_flag_bitsILi16EEENSS_INS5_IJNSA_ILi8EEESG_EEENS5_IJSG_SC_EEEEEEEvNS4_8identityES10_S1A_vS1B_EENS_8epilogue10collective18CollectiveEpilogueINS1D_23Sm100TmaWarpSpecializedILi4ELi2ELi64ELb1ELb0EEEJNS5_IJNSA_ILi128EEESF_SG_EEENS5_IJNSS_IS1I_SC_EENSS_ISG_SC_EEEEESI_SJ_SI_SJ_NS1D_6fusion15FusionCallbacksIS1H_NS1N_17LinearCombinationISI_fSI_fLNS_15FloatRoundStyleE2EEES1J_S1M_JEEENS4_5SM1004TMEM4LOAD26SM100_TMEM_LOAD_32dp32b64xENS4_13SM90_TMA_LOADES1A_NS4_39AutoVectorizingCopyWithAssumedAlignmentILi128EEENS4_14SM90_TMA_STOREES1A_S1Z_S1Z_EEEvvEEEEvNT_6ParamsE,"",@"SHT_CUDA_INFO"
	.sectionflags	@""
	.align	4


	//----- nvinfo : EIATTR_CUDA_API_VERSION
	.align		4
        /*0000*/ 	.byte	0x04, 0x37
        /*0002*/ 	.short	(.L_31 - .L_30)
.L_30:
        /*0004*/ 	.word	0x00000082


	//----- nvinfo : EIATTR_KPARAM_INFO
	.align		4
.L_31:
        /*0008*/ 	.byte	0x04, 0x17
        /*000a*/ 	.short	(.L_33 - .L_32)
.L_32:
        /*000c*/ 	.word	0x00000000
        /*0010*/ 	.short	0x0000
        /*0012*/ 	.short	0x0000
        /*0014*/ 	.byte	0x00, 0xf0, 0x01, 0x20


	//----- nvinfo : EIATTR_AT_ENTRY_FRAGMENTS
	.align		4
.L_33:
        /*0018*/ 	.byte	0x04, 0x4f
        /*001a*/ 	.short	(.L_35 - .L_34)


	//   ....[0]....
.L_34:
        /*001c*/ 	.word	0x00000007


	//----- nvinfo : EIATTR_RESERVED_SMEM_USED
	.align		4
.L_35:
        /*0020*/ 	.byte	0x01, 0x41
	.zero		2


	//----- nvinfo : EIATTR_SPARSE_MMA_MASK
	.align		4
        /*0024*/ 	.byte	0x03, 0x50
        /*0026*/ 	.short	0x0000


	//----- nvinfo : EIATTR_TCGEN05_2CTA_USED
	.align		4
        /*0028*/ 	.byte	0x01, 0x52
	.zero		2


	//----- nvinfo : EIATTR_MAXREG_COUNT
	.align		4
        /*002c*/ 	.byte	0x03, 0x1b
        /*002e*/ 	.short	0x00ff


	//----- nvinfo : EIATTR_NUM_BARRIERS
	.align		4
        /*0030*/ 	.byte	0x02, 0x4c
        /*0032*/ 	.byte	0x07
	.zero		1


	//----- nvinfo : EIATTR_EXTERNS
	.align		4
        /*0034*/ 	.byte	0x04, 0x0f
        /*0036*/ 	.short	(.L_37 - .L_36)


	//   ....[0]....
	.align		4
.L_36:
        /*0038*/ 	.word	index@(__assertfail)


	//----- nvinfo : EIATTR_MERCURY_ISA_VERSION
	.align		4
.L_37:
        /*003c*/ 	.byte	0x03, 0x5f
        /*003e*/ 	.short	0x0101


	//----- nvinfo : EIATTR_INT_WARP_WIDE_INSTR_OFFSETS
	.align		4
        /*0040*/ 	.byte	0x04, 0x31
        /*0042*/ 	.short	(.L_39 - .L_38)


	//   ....[0]....
.L_38:
        /*0044*/ 	.word	0x00000cf0


	//   ....[1]....
        /*0048*/ 	.word	0x00000d90


	//   ....[2]....
        /*004c*/ 	.word	0x000020c0


	//   ....[3]....
        /*0050*/ 	.word	0x00003f10


	//   ....[4]....
        /*0054*/ 	.word	0x00003f30


	//   ....[5]....
        /*0058*/ 	.word	0x00003f60


	//   ....[6]....
        /*005c*/ 	.word	0x000048a0


	//   ....[7]....
        /*0060*/ 	.word	0x00004910


	//   ....[8]....
        /*0064*/ 	.word	0x000049f0


	//   ....[9]....
        /*0068*/ 	.word	0x00004a70


	//   ....[10]....
        /*006c*/ 	.word	0x00004b80


	//   ....[11]....
        /*0070*/ 	.word	0x00004c10


	//   ....[12]....
        /*0074*/ 	.word	0x00004df0


	//   ....[13]....
        /*0078*/ 	.word	0x00004f50


	//----- nvinfo : EIATTR_COOP_GROUP_MASK_REGIDS
	.align		4
.L_39:
        /*007c*/ 	.byte	0x04, 0x29
        /*007e*/ 	.short	(.L_41 - .L_40)


	//   ....[0]....
.L_40:
        /*0080*/ 	.word	0xffffffff


	//   ....[1]....
        /*0084*/ 	.word	0xffffffff


	//   ....[2]....
        /*0088*/ 	.word	0xffffffff


	//   ....[3]....
        /*008c*/ 	.word	0xffffffff


	//   ....[4]....
        /*0090*/ 	.word	0xffffffff


	//   ....[5]....
        /*0094*/ 	.word	0xffffffff


	//   ....[6]....
        /*0098*/ 	.word	0xffffffff


	//   ....[7]....
        /*009c*/ 	.word	0xffffffff


	//   ....[8]....
        /*00a0*/ 	.word	0xffffffff


	//   ....[9]....
        /*00a4*/ 	.word	0xffffffff


	//   ....[10]....
        /*00a8*/ 	.word	0xffffffff


	//   ....[11]....
        /*00ac*/ 	.word	0xffffffff


	//   ....[12]....
        /*00b0*/ 	.word	0xffffffff


	//   ....[13]....
        /*00b4*/ 	.word	0xffffffff


	//----- nvinfo : EIATTR_COOP_GROUP_INSTR_OFFSETS
	.align		4
.L_41:
        /*00b8*/ 	.byte	0x04, 0x28
        /*00ba*/ 	.short	(.L_43 - .L_42)


	//   ....[0]....
.L_42:
        /*00bc*/ 	.word	0x000000c0


	//   ....[1]....
        /*00c0*/ 	.word	0x00000500


	//   ....[2]....
        /*00c4*/ 	.word	0x000006a0


	//   ....[3]....
        /*00c8*/ 	.word	0x00000830


	//   ....[4]....
        /*00cc*/ 	.word	0x00000920


	//   ....[5]....
        /*00d0*/ 	.word	0x00000a80


	//   ....[6]....
        /*00d4*/ 	.word	0x00000bd0


	//   ....[7]....
        /*00d8*/ 	.word	0x00000e10


	//   ....[8]....
        /*00dc*/ 	.word	0x00001fa0


	//   ....[9]....
        /*00e0*/ 	.word	0x00002e10


	//   ....[10]....
        /*00e4*/ 	.word	0x000032e0


	//   ....[11]....
        /*00e8*/ 	.word	0x00003310


	//   ....[12]....
        /*00ec*/ 	.word	0x00003e10


	//   ....[13]....
        /*00f0*/ 	.word	0x00004020


	//----- nvinfo : EIATTR_VRC_CTA_INIT_COUNT
	.align		4
.L_43:
        /*00f4*/ 	.byte	0x02, 0x4a
        /*00f6*/ 	.byte	0x80
	.zero		1


	//----- nvinfo : EIATTR_SYSCALL_OFFSETS
	.align		4
        /*00f8*/ 	.byte	0x04, 0x46
        /*00fa*/ 	.short	(.L_45 - .L_44)


	//   ....[0]....
.L_44:
        /*00fc*/ 	.word	0x00005a00


	//   ....[1]....
        /*0100*/ 	.word	0x00005af0


	//   ....[2]....
        /*0104*/ 	.word	0x00006460


	//   ....[3]....
        /*0108*/ 	.word	0x00007920


	//   ....[4]....
        /*010c*/ 	.word	0x00008d40


	//   ....[5]....
        /*0110*/ 	.word	0x0000a150


	//----- nvinfo : EIATTR_MBARRIER_INSTR_OFFSETS
	.align		4
.L_45:
        /*0114*/ 	.byte	0x04, 0x39
        /*0116*/ 	.short	(.L_47 - .L_46)


	//   ....[0]....
.L_46:
        /*0118*/ 	.word	0x000005f0
        /*011c*/ 	.word	0x000000ff
        /*0120*/ 	.word	0x00000000
        /*0124*/ 	.short	0x0100
        /*0126*/ 	.byte	0x08
	.zero		1


	//   ....[1]....
        /*0128*/ 	.word	0x00000600
        /*012c*/ 	.word	0x000000ff
        /*0130*/ 	.word	0x00000028
        /*0134*/ 	.short	0x0100
        /*0136*/ 	.byte	0x08
	.zero		1


	//   ....[2]....
        /*0138*/ 	.word	0x00000610
        /*013c*/ 	.word	0x000000ff
        /*0140*/ 	.word	0x00000008
        /*0144*/ 	.short	0x0100
        /*0146*/ 	.byte	0x08
	.zero		1


	//   ....[3]....
        /*0148*/ 	.word	0x00000620
        /*014c*/ 	.word	0x000000ff
        /*0150*/ 	.word	0x00000030
        /*0154*/ 	.short	0x0100
        /*0156*/ 	.byte	0x08
	.zero		1


	//   ....[4]....
        /*0158*/ 	.word	0x00000630
        /*015c*/ 	.word	0x000000ff
        /*0160*/ 	.word	0x00000010
        /*0164*/ 	.short	0x0100
        /*0166*/ 	.byte	0x08
	.zero		1


	//   ....[5]....
        /*0168*/ 	.word	0x00000640
        /*016c*/ 	.word	0x000000ff
        /*0170*/ 	.word	0x00000038
        /*0174*/ 	.short	0x0100
        /*0176*/ 	.byte	0x08
	.zero		1


	//   ....[6]....
        /*0178*/ 	.word	0x00000650
        /*017c*/ 	.word	0x000000ff
        /*0180*/ 	.word	0x00000018
        /*0184*/ 	.short	0x0100
        /*0186*/ 	.byte	0x08
	.zero		1


	//   ....[7]....
        /*0188*/ 	.word	0x00000660
        /*018c*/ 	.word	0x000000ff
        /*0190*/ 	.word	0x00000040
        /*0194*/ 	.short	0x0100
        /*0196*/ 	.byte	0x08
	.zero		1


	//   ....[8]....
        /*0198*/ 	.word	0x00000670
        /*019c*/ 	.word	0x000000ff
        /*01a0*/ 	.word	0x00000020
        /*01a4*/ 	.short	0x0100
        /*01a6*/ 	.byte	0x08
	.zero		1


	//   ....[9]....
        /*01a8*/ 	.word	0x00000680
        /*01ac*/ 	.word	0x000000ff
        /*01b0*/ 	.word	0x00000048
        /*01b4*/ 	.short	0x0100
        /*01b6*/ 	.byte	0x08
	.zero		1


	//   ....[10]....
        /*01b8*/ 	.word	0x000007a0
        /*01bc*/ 	.word	0x000000ff
        /*01c0*/ 	.word	0x00000050
        /*01c4*/ 	.short	0x0100
        /*01c6*/ 	.byte	0x09
	.zero		1


	//   ....[11]....
        /*01c8*/ 	.word	0x000007b0
        /*01cc*/ 	.word	0x000000ff
        /*01d0*/ 	.word	0x00000070
        /*01d4*/ 	.short	0x0100
        /*01d6*/ 	.byte	0x09
	.zero		1


	//   ....[12]....
        /*01d8*/ 	.word	0x000007c0
        /*01dc*/ 	.word	0x000000ff
        /*01e0*/ 	.word	0x00000058
        /*01e4*/ 	.short	0x0100
        /*01e6*/ 	.byte	0x09
	.zero		1


	//   ....[13]....
        /*01e8*/ 	.word	0x000007d0
        /*01ec*/ 	.word	0x000000ff
        /*01f0*/ 	.word	0x00000078
        /*01f4*/ 	.short	0x0100
        /*01f6*/ 	.byte	0x09
	.zero		1


	//   ....[14]....
        /*01f8*/ 	.word	0x000007e0
        /*01fc*/ 	.word	0x000000ff
        /*0200*/ 	.word	0x00000060
        /*0204*/ 	.short	0x0100
        /*0206*/ 	.byte	0x09
	.zero		1


	//   ....[15]....
        /*0208*/ 	.word	0x000007f0
        /*020c*/ 	.word	0x000000ff
        /*0210*/ 	.word	0x00000080
        /*0214*/ 	.short	0x0100
        /*0216*/ 	.byte	0x09
	.zero		1


	//   ....[16]....
        /*0218*/ 	.word	0x00000800
        /*021c*/ 	.word	0x000000ff
        /*0220*/ 	.word	0x00000068
        /*0224*/ 	.short	0x0100
        /*0226*/ 	.byte	0x09
	.zero		1


	//   ....[17]....
        /*0228*/ 	.word	0x00000810
        /*022c*/ 	.word	0x000000ff
        /*0230*/ 	.word	0x00000088
        /*0234*/ 	.short	0x0100
        /*0236*/ 	.byte	0x09
	.zero		1


	//   ....[18]....
        /*0238*/ 	.word	0x000008f0
        /*023c*/ 	.word	0x000000ff
        /*0240*/ 	.word	0x00000090
        /*0244*/ 	.short	0x0100
        /*0246*/ 	.byte	0x08
	.zero		1


	//   ....[19]....
        /*0248*/ 	.word	0x00000900
        /*024c*/ 	.word	0x000000ff
        /*0250*/ 	.word	0x00000098
        /*0254*/ 	.short	0x0100
        /*0256*/ 	.byte	0x08
	.zero		1


	//   ....[20]....
        /*0258*/ 	.word	0x00000a30
        /*025c*/ 	.word	0x000000ff
        /*0260*/ 	.word	0x000000a0
        /*0264*/ 	.short	0x0100
        /*0266*/ 	.byte	0x08
	.zero		1


	//   ....[21]....
        /*0268*/ 	.word	0x00000a40
        /*026c*/ 	.word	0x000000ff
        /*0270*/ 	.word	0x000000b0
        /*0274*/ 	.short	0x0100
        /*0276*/ 	.byte	0x08
	.zero		1


	//   ....[22]....
        /*0278*/ 	.word	0x00000a50
        /*027c*/ 	.word	0x000000ff
        /*0280*/ 	.word	0x000000a8
        /*0284*/ 	.short	0x0100
        /*0286*/ 	.byte	0x08
	.zero		1


	//   ....[23]....
        /*0288*/ 	.word	0x00000a60
        /*028c*/ 	.word	0x000000ff
        /*0290*/ 	.word	0x000000b8
        /*0294*/ 	.short	0x0100
        /*0296*/ 	.byte	0x08
	.zero		1


	//   ....[24]....
        /*0298*/ 	.word	0x00000b80
        /*029c*/ 	.word	0x000000ff
        /*02a0*/ 	.word	0x000000c0
        /*02a4*/ 	.short	0x0100
        /*02a6*/ 	.byte	0x09
	.zero		1


	//   ....[25]....
        /*02a8*/ 	.word	0x00000b90
        /*02ac*/ 	.word	0x000000ff
        /*02b0*/ 	.word	0x000000d0
        /*02b4*/ 	.short	0x0100
        /*02b6*/ 	.byte	0x09
	.zero		1


	//   ....[26]....
        /*02b8*/ 	.word	0x00000ba0
        /*02bc*/ 	.word	0x000000ff
        /*02c0*/ 	.word	0x000000c8
        /*02c4*/ 	.short	0x0100
        /*02c6*/ 	.byte	0x09
	.zero		1


	//   ....[27]....
        /*02c8*/ 	.word	0x00000bb0
        /*02cc*/ 	.word	0x000000ff
        /*02d0*/ 	.word	0x000000d8
        /*02d4*/ 	.short	0x0100
        /*02d6*/ 	.byte	0x09
	.zero		1


	//   ....[28]....
        /*02d8*/ 	.word	0x00000ca0
        /*02dc*/ 	.word	0x000000ff
        /*02e0*/ 	.word	0x000000e0
        /*02e4*/ 	.short	0x0100
        /*02e6*/ 	.byte	0x08
	.zero		1


	//   ....[29]....
        /*02e8*/ 	.word	0x00000cb0
        /*02ec*/ 	.word	0x000000ff
        /*02f0*/ 	.word	0x000000f0
        /*02f4*/ 	.short	0x0100
        /*02f6*/ 	.byte	0x08
	.zero		1


	//   ....[30]....
        /*02f8*/ 	.word	0x00000cc0
        /*02fc*/ 	.word	0x000000ff
        /*0300*/ 	.word	0x000000e8
        /*0304*/ 	.short	0x0100
        /*0306*/ 	.byte	0x08
	.zero		1


	//   ....[31]....
        /*0308*/ 	.word	0x00000cd0
        /*030c*/ 	.word	0x000000ff
        /*0310*/ 	.word	0x000000f8
        /*0314*/ 	.short	0x0100
        /*0316*/ 	.byte	0x08
	.zero		1


	//   ....[32]....
        /*0318*/ 	.word	0x00000dc0
        /*031c*/ 	.word	0x000000ff
        /*0320*/ 	.word	0x00000100
        /*0324*/ 	.short	0x0100
        /*0326*/ 	.byte	0x07
	.zero		1


	//   ....[33]....
        /*0328*/ 	.word	0x000017d0
        /*032c*/ 	.word	0x00000003
        /*0330*/ 	.word	0x000000f0
        /*0334*/ 	.short	0x010a
        /*0336*/ 	.byte	0xff
	.zero		1


	//   ....[34]....
        /*0338*/ 	.word	0x00001800
        /*033c*/ 	.word	0x00000003
        /*0340*/ 	.word	0x000000e0
        /*0344*/ 	.short	0x0101
        /*0346*/ 	.byte	0xff
	.zero		1


	//   ....[35]....
        /*0348*/ 	.word	0x00001900
        /*034c*/ 	.word	0x000000ff
        /*0350*/ 	.word	0x00000028
        /*0354*/ 	.short	0x010a
        /*0356*/ 	.byte	0x08
	.zero		1


	//   ....[36]....
        /*0358*/ 	.word	0x000019c0
        /*035c*/ 	.word	0x000000ff
        /*0360*/ 	.word	0x00000028
        /*0364*/ 	.short	0x010a
        /*0366*/ 	.byte	0x21
	.zero		1


	//   ....[37]....
        /*0368*/ 	.word	0x00001b80
        /*036c*/ 	.word	0x000000ff
        /*0370*/ 	.word	0x00000028
        /*0374*/ 	.short	0x010a
        /*0376*/ 	.byte	0x08
	.zero		1


	//   ....[38]....
        /*0378*/ 	.word	0x00001c60
        /*037c*/ 	.word	0x000000ff
        /*0380*/ 	.word	0x00000098
        /*0384*/ 	.short	0x0101
        /*0386*/ 	.byte	0x06
	.zero		1


	//   ....[39]....
        /*0388*/ 	.word	0x00001c80
        /*038c*/ 	.word	0x000000ff
        /*0390*/ 	.word	0x00000028
        /*0394*/ 	.short	0x010a
        /*0396*/ 	.byte	0x08
	.zero		1


	//   ....[40]....
        /*0398*/ 	.word	0x00001d00
        /*039c*/ 	.word	0x000000ff
        /*03a0*/ 	.word	0x00000028
        /*03a4*/ 	.short	0x010a
        /*03a6*/ 	.byte	0x11
	.zero		1


	//   ....[41]....
        /*03a8*/ 	.word	0x00001e90
        /*03ac*/ 	.word	0x000000ff
        /*03b0*/ 	.word	0x00000028
        /*03b4*/ 	.short	0x010a
        /*03b6*/ 	.byte	0x08
	.zero		1


	//   ....[42]....
        /*03b8*/ 	.word	0x00001fd0
        /*03bc*/ 	.word	0x00000002
        /*03c0*/ 	.word	0x000000a0
        /*03c4*/ 	.short	0x010a
        /*03c6*/ 	.byte	0xff
	.zero		1


	//   ....[43]....
        /*03c8*/ 	.word	0x00002090
        /*03cc*/ 	.word	0x00000002
        /*03d0*/ 	.word	0x00000000
        /*03d4*/ 	.short	0x0101
        /*03d6*/ 	.byte	0xff
	.zero		1


	//   ....[44]....
        /*03d8*/ 	.word	0x000025f0
        /*03dc*/ 	.word	0x000000ff
        /*03e0*/ 	.word	0x00000000
        /*03e4*/ 	.short	0x010a
        /*03e6*/ 	.byte	0x04
	.zero		1


	//   ....[45]....
        /*03e8*/ 	.word	0x00002680
        /*03ec*/ 	.word	0x000000ff
        /*03f0*/ 	.word	0x00000000
        /*03f4*/ 	.short	0x010a
        /*03f6*/ 	.byte	0x04
	.zero		1


	//   ....[46]....
        /*03f8*/ 	.word	0x00002710
        /*03fc*/ 	.word	0x000000ff
        /*0400*/ 	.word	0x00000000
        /*0404*/ 	.short	0x010a
        /*0406*/ 	.byte	0x04
	.zero		1


	//   ....[47]....
        /*0408*/ 	.word	0x000027a0
        /*040c*/ 	.word	0x000000ff
        /*0410*/ 	.word	0x00000000
        /*0414*/ 	.short	0x010a
        /*0416*/ 	.byte	0x04
	.zero		1


	//   ....[48]....
        /*0418*/ 	.word	0x00002840
        /*041c*/ 	.word	0x00000000
        /*0420*/ 	.word	0x00000000
        /*0424*/ 	.short	0x010a
        /*0426*/ 	.byte	0xff
	.zero		1


	//   ....[49]....
        /*0428*/ 	.word	0x00002970
        /*042c*/ 	.word	0x00000000
        /*0430*/ 	.word	0x000000e0
        /*0434*/ 	.short	0x010a
        /*0436*/ 	.byte	0xff
	.zero		1


	//   ....[50]....
        /*0438*/ 	.word	0x000029e0
        /*043c*/ 	.word	0x00000004
        /*0440*/ 	.word	0x00000000
        /*0444*/ 	.short	0x0101
        /*0446*/ 	.byte	0xff
	.zero		1


	//   ....[51]....
        /*0448*/ 	.word	0x00002a00
        /*044c*/ 	.word	0x000000ff
        /*0450*/ 	.word	0x000000b0
        /*0454*/ 	.short	0x010a
        /*0456*/ 	.byte	0x05
	.zero		1


	//   ....[52]....
        /*0458*/ 	.word	0x00002b20
        /*045c*/ 	.word	0x00000000
        /*0460*/ 	.word	0x000000a0
        /*0464*/ 	.short	0x010a
        /*0466*/ 	.byte	0xff
	.zero		1


	//   ....[53]....
        /*0468*/ 	.word	0x00002c20
        /*046c*/ 	.word	0x00000000
        /*0470*/ 	.word	0x00000000
        /*0474*/ 	.short	0x0101
        /*0476*/ 	.byte	0xff
	.zero		1


	//   ....[54]....
        /*0478*/ 	.word	0x00002cb0
        /*047c*/ 	.word	0x000000ff
        /*0480*/ 	.word	0x000000b0
        /*0484*/ 	.short	0x0106
        /*0486*/ 	.byte	0x05
	.zero		1


	//   ....[55]....
        /*0488*/ 	.word	0x00002cd0
        /*048c*/ 	.word	0x000000ff
        /*0490*/ 	.word	0x000000b0
        /*0494*/ 	.short	0x010a
        /*0496*/ 	.byte	0x05
	.zero		1


	//   ....[56]....
        /*0498*/ 	.word	0x00002d60
        /*049c*/ 	.word	0x000000ff
        /*04a0*/ 	.word	0x000000b0
        /*04a4*/ 	.short	0x0106
        /*04a6*/ 	.byte	0x04
	.zero		1


	//   ....[57]....
        /*04a8*/ 	.word	0x00002da0
        /*04ac*/ 	.word	0x00000000
        /*04b0*/ 	.word	0x000000b0
        /*04b4*/ 	.short	0x010a
        /*04b6*/ 	.byte	0xff
	.zero		1


	//   ....[58]....
        /*04b8*/ 	.word	0x00002fe0
        /*04bc*/ 	.word	0x000000ff
        /*04c0*/ 	.word	0x00000008
        /*04c4*/ 	.short	0x010a
        /*04c6*/ 	.byte	0x06
	.zero		1


	//   ....[59]....
        /*04c8*/ 	.word	0x00003000
        /*04cc*/ 	.word	0x000000ff
        /*04d0*/ 	.word	0x00000008
        /*04d4*/ 	.short	0x010a
        /*04d6*/ 	.byte	0x06
	.zero		1


	//   ....[60]....
        /*04d8*/ 	.word	0x00003190
        /*04dc*/ 	.word	0x000000ff
        /*04e0*/ 	.word	0x00000008
        /*04e4*/ 	.short	0x010a
        /*04e6*/ 	.byte	0x06
	.zero		1


	//   ....[61]....
        /*04e8*/ 	.word	0x000031b0
        /*04ec*/ 	.word	0x000000ff
        /*04f0*/ 	.word	0x00000008
        /*04f4*/ 	.short	0x010a
        /*04f6*/ 	.byte	0x06
	.zero		1


	//   ....[62]....
        /*04f8*/ 	.word	0x00003270
        /*04fc*/ 	.word	0x000000ff
        /*0500*/ 	.word	0x00000000
        /*0504*/ 	.short	0x0101
        /*0506*/ 	.byte	0x07
	.zero		1


	//   ....[63]....
        /*0508*/ 	.word	0x000035b0
        /*050c*/ 	.word	0x00000000
        /*0510*/ 	.word	0x000000a0
        /*0514*/ 	.short	0x010a
        /*0516*/ 	.byte	0xff
	.zero		1


	//   ....[64]....
        /*0518*/ 	.word	0x00003670
        /*051c*/ 	.word	0x00000000
        /*0520*/ 	.word	0x00000000
        /*0524*/ 	.short	0x0101
        /*0526*/ 	.byte	0xff
	.zero		1


	//   ....[65]....
        /*0528*/ 	.word	0x00003730
        /*052c*/ 	.word	0x000000ff
        /*0530*/ 	.word	0x00000000
        /*0534*/ 	.short	0x010a
        /*0536*/ 	.byte	0x08
	.zero		1


	//   ....[66]....
        /*0538*/ 	.word	0x00003740
        /*053c*/ 	.word	0x000000ff
        /*0540*/ 	.word	0x000000d0
        /*0544*/ 	.short	0x010a
        /*0546*/ 	.byte	0x09
	.zero		1


	//   ....[67]....
        /*0548*/ 	.word	0x000037f0
        /*054c*/ 	.word	0x000000ff
        /*0550*/ 	.word	0x00000000
        /*0554*/ 	.short	0x010a
        /*0556*/ 	.byte	0x08
	.zero		1


	//   ....[68]....
        /*0558*/ 	.word	0x00003920
        /*055c*/ 	.word	0x000000ff
        /*0560*/ 	.word	0x00000000
        /*0564*/ 	.short	0x010a
        /*0566*/ 	.byte	0x1e
	.zero		1


	//   ....[69]....
        /*0568*/ 	.word	0x00003c20
        /*056c*/ 	.word	0x000000ff
        /*0570*/ 	.word	0x00000000
        /*0574*/ 	.short	0x010a
        /*0576*/ 	.byte	0x05
	.zero		1


	//   ....[70]....
        /*0578*/ 	.word	0x00003cc0
        /*057c*/ 	.word	0x00000000
        /*0580*/ 	.word	0x00000000
        /*0584*/ 	.short	0x010a
        /*0586*/ 	.byte	0xff
	.zero		1


	//   ....[71]....
        /*0588*/ 	.word	0x00003d00
        /*058c*/ 	.word	0x00000000
        /*0590*/ 	.word	0x00000000
        /*0594*/ 	.short	0x010a
        /*0596*/ 	.byte	0xff
	.zero		1


	//   ....[72]....
        /*0598*/ 	.word	0x00003d70
        /*059c*/ 	.word	0x000000ff
        /*05a0*/ 	.word	0x00000000
        /*05a4*/ 	.short	0x0101
        /*05a6*/ 	.byte	0x05
	.zero		1


	//   ....[73]....
        /*05a8*/ 	.word	0x00003db0
        /*05ac*/ 	.word	0x000000ff
        /*05b0*/ 	.word	0x00000100
        /*05b4*/ 	.short	0x010a
        /*05b6*/ 	.byte	0x07
	.zero		1


	//   ....[74]....
        /*05b8*/ 	.word	0x00003e00
        /*05bc*/ 	.word	0x000000ff
        /*05c0*/ 	.word	0x00000000
        /*05c4*/ 	.short	0x0101
        /*05c6*/ 	.byte	0x05
	.zero		1


	//   ....[75]....
        /*05c8*/ 	.word	0x00004250
        /*05cc*/ 	.word	0x00000000
        /*05d0*/ 	.word	0x000000a0
        /*05d4*/ 	.short	0x010a
        /*05d6*/ 	.byte	0xff
	.zero		1


	//   ....[76]....
        /*05d8*/ 	.word	0x00004310
        /*05dc*/ 	.word	0x00000000
        /*05e0*/ 	.word	0x00000000
        /*05e4*/ 	.short	0x0101
        /*05e6*/ 	.byte	0xff
	.zero		1


	//   ....[77]....
        /*05e8*/ 	.word	0x00004630
        /*05ec*/ 	.word	0x000000ff
        /*05f0*/ 	.word	0x00000098
        /*05f4*/ 	.short	0x010a
        /*05f6*/ 	.byte	0x07
	.zero		1


	//   ....[78]....
        /*05f8*/ 	.word	0x00004820
        /*05fc*/ 	.word	0x000000ff
        /*0600*/ 	.word	0x00000070
        /*0604*/ 	.short	0x010a
        /*0606*/ 	.byte	0x07
	.zero		1


	//   ....[79]....
        /*0608*/ 	.word	0x00004990
        /*060c*/ 	.word	0x000000ff
        /*0610*/ 	.word	0x00000050
        /*0614*/ 	.short	0x010b
        /*0616*/ 	.byte	0x07
	.zero		1


	//   ....[80]....
        /*0618*/ 	.word	0x000049a0
        /*061c*/ 	.word	0x000000ff
        /*0620*/ 	.word	0x00000000
        /*0624*/ 	.short	0x0101
        /*0626*/ 	.byte	0x08
	.zero		1


	//   ....[81]....
        /*0628*/ 	.word	0x000049c0
        /*062c*/ 	.word	0x000000ff
        /*0630*/ 	.word	0x00000078
        /*0634*/ 	.short	0x010a
        /*0636*/ 	.byte	0x07
	.zero		1


	//   ....[82]....
        /*0638*/ 	.word	0x00004b20
        /*063c*/ 	.word	0x000000ff
        /*0640*/ 	.word	0x00000058
        /*0644*/ 	.short	0x010b
        /*0646*/ 	.byte	0x07
	.zero		1


	//   ....[83]....
        /*0648*/ 	.word	0x00004b30
        /*064c*/ 	.word	0x000000ff
        /*0650*/ 	.word	0x00000000
        /*0654*/ 	.short	0x0101
        /*0656*/ 	.byte	0x08
	.zero		1


	//   ....[84]....
        /*0658*/ 	.word	0x00004b40
        /*065c*/ 	.word	0x000000ff
        /*0660*/ 	.word	0x00000080
        /*0664*/ 	.short	0x010a
        /*0666*/ 	.byte	0x07
	.zero		1


	//   ....[85]....
        /*0668*/ 	.word	0x00004ce0
        /*066c*/ 	.word	0x000000ff
        /*0670*/ 	.word	0x00000060
        /*0674*/ 	.short	0x010b
        /*0676*/ 	.byte	0x07
	.zero		1


	//   ....[86]....
        /*0678*/ 	.word	0x00004d50
        /*067c*/ 	.word	0x000000ff
        /*0680*/ 	.word	0x00000000
        /*0684*/ 	.short	0x0101
        /*0686*/ 	.byte	0x08
	.zero		1


	//   ....[87]....
        /*0688*/ 	.word	0x00004d80
        /*068c*/ 	.word	0x000000ff
        /*0690*/ 	.word	0x00000088
        /*0694*/ 	.short	0x010a
        /*0696*/ 	.byte	0x07
	.zero		1


	//   ....[88]....
        /*0698*/ 	.word	0x00004f90
        /*069c*/ 	.word	0x000000ff
        /*06a0*/ 	.word	0x00000068
        /*06a4*/ 	.short	0x010b
        /*06a6*/ 	.byte	0x07
	.zero		1


	//   ....[89]....
        /*06a8*/ 	.word	0x00004fb0
        /*06ac*/ 	.word	0x000000ff
        /*06b0*/ 	.word	0x00000000
        /*06b4*/ 	.short	0x0101
        /*06b6*/ 	.byte	0x0d
	.zero		1


	//   ....[90]....
        /*06b8*/ 	.word	0x00004fe0
        /*06bc*/ 	.word	0x000000ff
        /*06c0*/ 	.word	0x00000070
        /*06c4*/ 	.short	0x010a
        /*06c6*/ 	.byte	0x07
	.zero		1


	//   ....[91]....
        /*06c8*/ 	.word	0x00005000
        /*06cc*/ 	.word	0x000000ff
        /*06d0*/ 	.word	0x00000078
        /*06d4*/ 	.short	0x010a
        /*06d6*/ 	.byte	0x07
	.zero		1


	//   ....[92]....
        /*06d8*/ 	.word	0x00005020
        /*06dc*/ 	.word	0x000000ff
        /*06e0*/ 	.word	0x00000080
        /*06e4*/ 	.short	0x010a
        /*06e6*/ 	.byte	0x07
	.zero		1


	//   ....[93]....
        /*06e8*/ 	.word	0x00005060
        /*06ec*/ 	.word	0x00000000
        /*06f0*/ 	.word	0x00000088
        /*06f4*/ 	.short	0x010a
        /*06f6*/ 	.byte	0xff
	.zero		1


	//   ....[94]....
        /*06f8*/ 	.word	0x000053c0
        /*06fc*/ 	.word	0x00000000
        /*0700*/ 	.word	0x000000a0
        /*0704*/ 	.short	0x010a
        /*0706*/ 	.byte	0xff
	.zero		1


	//   ....[95]....
        /*0708*/ 	.word	0x000054d0
        /*070c*/ 	.word	0x00000000
        /*0710*/ 	.word	0x00000000
        /*0714*/ 	.short	0x0101
        /*0716*/ 	.byte	0xff
	.zero		1


	//   ....[96]....
        /*0718*/ 	.word	0x00005f80
        /*071c*/ 	.word	0x000000ff
        /*0720*/ 	.word	0x00000050
        /*0724*/ 	.short	0x010a
        /*0726*/ 	.byte	0x30
	.zero		1


	//   ....[97]....
        /*0728*/ 	.word	0x00006040
        /*072c*/ 	.word	0x000000b3
        /*0730*/ 	.word	0x000000c0
        /*0734*/ 	.short	0x010a
        /*0736*/ 	.byte	0xff
	.zero		1


	//   ....[98]....
        /*0738*/ 	.word	0x00006170
        /*073c*/ 	.word	0x000000ff
        /*0740*/ 	.word	0x00000050
        /*0744*/ 	.short	0x010a
        /*0746*/ 	.byte	0x30
	.zero		1


	//   ....[99]....
        /*0748*/ 	.word	0x00006340
        /*074c*/ 	.word	0x000000b3
        /*0750*/ 	.word	0x000000c0
        /*0754*/ 	.short	0x010a
        /*0756*/ 	.byte	0xff
	.zero		1


	//   ....[100]....
        /*0758*/ 	.word	0x000075c0
        /*075c*/ 	.word	0x00000000
        /*0760*/ 	.word	0x00000000
        /*0764*/ 	.short	0x0101
        /*0766*/ 	.byte	0xff
	.zero		1


	//   ....[101]....
        /*0768*/ 	.word	0x000075d0
        /*076c*/ 	.word	0x00000003
        /*0770*/ 	.word	0x00000050
        /*0774*/ 	.short	0x010a
        /*0776*/ 	.byte	0xff
	.zero		1


	//   ....[102]....
        /*0778*/ 	.word	0x000076b0
        /*077c*/ 	.word	0x00000003
        /*0780*/ 	.word	0x00000050
        /*0784*/ 	.short	0x010a
        /*0786*/ 	.byte	0xff
	.zero		1


	//   ....[103]....
        /*0788*/ 	.word	0x000089e0
        /*078c*/ 	.word	0x00000055
        /*0790*/ 	.word	0x00000000
        /*0794*/ 	.short	0x0101
        /*0796*/ 	.byte	0xff
	.zero		1


	//   ....[104]....
        /*0798*/ 	.word	0x00008a00
        /*079c*/ 	.word	0x00000000
        /*07a0*/ 	.word	0x00000050
        /*07a4*/ 	.short	0x010a
        /*07a6*/ 	.byte	0xff
	.zero		1


	//   ....[105]....
        /*07a8*/ 	.word	0x00008ad0
        /*07ac*/ 	.word	0x00000000
        /*07b0*/ 	.word	0x00000050
        /*07b4*/ 	.short	0x010a
        /*07b6*/ 	.byte	0xff
	.zero		1


	//   ....[106]....
        /*07b8*/ 	.word	0x00009e00
        /*07bc*/ 	.word	0x00000054
        /*07c0*/ 	.word	0x00000000
        /*07c4*/ 	.short	0x0101
        /*07c6*/ 	.byte	0xff
	.zero		1


	//   ....[107]....
        /*07c8*/ 	.word	0x00009e20
        /*07cc*/ 	.word	0x00000003
        /*07d0*/ 	.word	0x00000050
        /*07d4*/ 	.short	0x010a
        /*07d6*/ 	.byte	0xff
	.zero		1


	//   ....[108]....
        /*07d8*/ 	.word	0x00009ef0
        /*07dc*/ 	.word	0x00000003
        /*07e0*/ 	.word	0x00000050
        /*07e4*/ 	.short	0x010a
        /*07e6*/ 	.byte	0xff
	.zero		1


	//   ....[109]....
        /*07e8*/ 	.word	0x0000a240
        /*07ec*/ 	.word	0x000000b3
        /*07f0*/ 	.word	0x00000000
        /*07f4*/ 	.short	0x0101
        /*07f6*/ 	.byte	0xff
	.zero		1


	//   ....[110]....
        /*07f8*/ 	.word	0x0000b260
        /*07fc*/ 	.word	0x00000000
        /*0800*/ 	.word	0x00000000
        /*0804*/ 	.short	0x0101
        /*0806*/ 	.byte	0xff
	.zero		1


	//   ....[111]....
        /*0808*/ 	.word	0x0000b4d0
        /*080c*/ 	.word	0x000000ff
        /*0810*/ 	.word	0x00000000
        /*0814*/ 	.short	0x0101
        /*0816*/ 	.byte	0x04
	.zero		1


	//   ....[112]....
        /*0818*/ 	.word	0x0000b4f0
        /*081c*/ 	.word	0x00000003
        /*0820*/ 	.word	0x000000f0
        /*0824*/ 	.short	0x010a
        /*0826*/ 	.byte	0xff
	.zero		1


	//   ....[113]....
        /*0828*/ 	.word	0x0000b550
        /*082c*/ 	.word	0x00000002
        /*0830*/ 	.word	0x00000028
        /*0834*/ 	.short	0x010a
        /*0836*/ 	.byte	0xff
	.zero		1


	//   ....[114]....
        /*0838*/ 	.word	0x0000b5b0
        /*083c*/ 	.word	0x00000002
        /*0840*/ 	.word	0x00000028
        /*0844*/ 	.short	0x010a
        /*0846*/ 	.byte	0xff
	.zero		1


	//   ....[115]....
        /*0848*/ 	.word	0x0000b600
        /*084c*/ 	.word	0x00000002
        /*0850*/ 	.word	0x000000a0
        /*0854*/ 	.short	0x010a
        /*0856*/ 	.byte	0xff
	.zero		1


	//   ....[116]....
        /*0858*/ 	.word	0x0000b660
        /*085c*/ 	.word	0x00000000
        /*0860*/ 	.word	0x00000000
        /*0864*/ 	.short	0x010a
        /*0866*/ 	.byte	0xff
	.zero		1


	//   ....[117]....
        /*0868*/ 	.word	0x0000b6c0
        /*086c*/ 	.word	0x00000000
        /*0870*/ 	.word	0x00000000
        /*0874*/ 	.short	0x010a
        /*0876*/ 	.byte	0xff
	.zero		1


	//   ....[118]....
        /*0878*/ 	.word	0x0000b720
        /*087c*/ 	.word	0x00000000
        /*0880*/ 	.word	0x00000000
        /*0884*/ 	.short	0x010a
        /*0886*/ 	.byte	0xff
	.zero		1


	//   ....[119]....
        /*0888*/ 	.word	0x0000b780
        /*088c*/ 	.word	0x00000000
        /*0890*/ 	.word	0x00000000
        /*0894*/ 	.short	0x010a
        /*0896*/ 	.byte	0xff
	.zero		1


	//   ....[120]....
        /*0898*/ 	.word	0x0000b7d0
        /*089c*/ 	.word	0x00000000
        /*08a0*/ 	.word	0x000000e0
        /*08a4*/ 	.short	0x010a
        /*08a6*/ 	.byte	0xff
	.zero		1


	//   ....[121]....
        /*08a8*/ 	.word	0x0000b830
        /*08ac*/ 	.word	0x00000000
        /*08b0*/ 	.word	0x000000b0
        /*08b4*/ 	.short	0x010a
        /*08b6*/ 	.byte	0xff
	.zero		1


	//   ....[122]....
        /*08b8*/ 	.word	0x0000b880
        /*08bc*/ 	.word	0x00000000
        /*08c0*/ 	.word	0x000000a0
        /*08c4*/ 	.short	0x010a
        /*08c6*/ 	.byte	0xff
	.zero		1


	//   ....[123]....
        /*08c8*/ 	.word	0x0000b8e0
        /*08cc*/ 	.word	0x00000000
        /*08d0*/ 	.word	0x000000b0
        /*08d4*/ 	.short	0x010a
        /*08d6*/ 	.byte	0xff
	.zero		1


	//   ....[124]....
        /*08d8*/ 	.word	0x0000b940
        /*08dc*/ 	.word	0x00000004
        /*08e0*/ 	.word	0x00000008
        /*08e4*/ 	.short	0x010a
        /*08e6*/ 	.byte	0xff
	.zero		1


	//   ....[125]....
        /*08e8*/ 	.word	0x0000ba20
        /*08ec*/ 	.word	0x00000002
        /*08f0*/ 	.word	0x00000008
        /*08f4*/ 	.short	0x010a
        /*08f6*/ 	.byte	0xff
	.zero		1


	//   ....[126]....
        /*08f8*/ 	.word	0x0000ba70
        /*08fc*/ 	.word	0x00000000
        /*0900*/ 	.word	0x000000a0
        /*0904*/ 	.short	0x010a
        /*0906*/ 	.byte	0xff
	.zero		1


	//   ....[127]....
        /*0908*/ 	.word	0x0000bad0
        /*090c*/ 	.word	0x00000000
        /*0910*/ 	.word	0x000000d0
        /*0914*/ 	.short	0x010a
        /*0916*/ 	.byte	0xff
	.zero		1


	//   ....[128]....
        /*0918*/ 	.word	0x0000bb30
        /*091c*/ 	.word	0x00000000
        /*0920*/ 	.word	0x00000000
        /*0924*/ 	.short	0x010a
        /*0926*/ 	.byte	0xff
	.zero		1


	//   ....[129]....
        /*0928*/ 	.word	0x0000bb90
        /*092c*/ 	.word	0x00000000
        /*0930*/ 	.word	0x00000000
        /*0934*/ 	.short	0x010a
        /*0936*/ 	.byte	0xff
	.zero		1


	//   ....[130]....
        /*0938*/ 	.word	0x0000bbf0
        /*093c*/ 	.word	0x00000000
        /*0940*/ 	.word	0x00000100
        /*0944*/ 	.short	0x010a
        /*0946*/ 	.byte	0xff
	.zero		1


	//   ....[131]....
        /*0948*/ 	.word	0x0000bc40
        /*094c*/ 	.word	0x00000000
        /*0950*/ 	.word	0x000000a0
        /*0954*/ 	.short	0x010a
        /*0956*/ 	.byte	0xff
	.zero		1


	//   ....[132]....
        /*0958*/ 	.word	0x0000bca0
        /*095c*/ 	.word	0x00000000
        /*0960*/ 	.word	0x00000098
        /*0964*/ 	.short	0x010a
        /*0966*/ 	.byte	0xff
	.zero		1


	//   ....[133]....
        /*0968*/ 	.word	0x0000bd00
        /*096c*/ 	.word	0x00000003
        /*0970*/ 	.word	0x00000070
        /*0974*/ 	.short	0x010a
        /*0976*/ 	.byte	0xff
	.zero		1


	//   ....[134]....
        /*0978*/ 	.word	0x0000bd60
        /*097c*/ 	.word	0x00000003
        /*0980*/ 	.word	0x00000078
        /*0984*/ 	.short	0x010a
        /*0986*/ 	.byte	0xff
	.zero		1


	//   ....[135]....
        /*0988*/ 	.word	0x0000bdc0
        /*098c*/ 	.word	0x00000003
        /*0990*/ 	.word	0x00000080
        /*0994*/ 	.short	0x010a
        /*0996*/ 	.byte	0xff
	.zero		1


	//   ....[136]....
        /*0998*/ 	.word	0x0000be20
        /*099c*/ 	.word	0x00000003
        /*09a0*/ 	.word	0x00000088
        /*09a4*/ 	.short	0x010a
        /*09a6*/ 	.byte	0xff
	.zero		1


	//   ....[137]....
        /*09a8*/ 	.word	0x0000be80
        /*09ac*/ 	.word	0x00000000
        /*09b0*/ 	.word	0x00000070
        /*09b4*/ 	.short	0x010a
        /*09b6*/ 	.byte	0xff
	.zero		1


	//   ....[138]....
        /*09b8*/ 	.word	0x0000bee0
        /*09bc*/ 	.word	0x00000000
        /*09c0*/ 	.word	0x00000078
        /*09c4*/ 	.short	0x010a
        /*09c6*/ 	.byte	0xff
	.zero		1


	//   ....[139]....
        /*09c8*/ 	.word	0x0000bf40
        /*09cc*/ 	.word	0x00000000
        /*09d0*/ 	.word	0x00000080
        /*09d4*/ 	.short	0x010a
        /*09d6*/ 	.byte	0xff
	.zero		1


	//   ....[140]....
        /*09d8*/ 	.word	0x0000bf90
        /*09dc*/ 	.word	0x00000000
        /*09e0*/ 	.word	0x000000a0
        /*09e4*/ 	.short	0x010a
        /*09e6*/ 	.byte	0xff
	.zero		1


	//   ....[141]....
        /*09e8*/ 	.word	0x0000bff0
        /*09ec*/ 	.word	0x00000003
        /*09f0*/ 	.word	0x00000050
        /*09f4*/ 	.short	0x010a
        /*09f6*/ 	.byte	0xff
	.zero		1


	//   ....[142]....
        /*09f8*/ 	.word	0x0000c040
        /*09fc*/ 	.word	0x000000b3
        /*0a00*/ 	.word	0x000000c0
        /*0a04*/ 	.short	0x010a
        /*0a06*/ 	.byte	0xff
	.zero		1


	//   ....[143]....
        /*0a08*/ 	.word	0x0000c090
        /*0a0c*/ 	.word	0x00000003
        /*0a10*/ 	.word	0x00000050
        /*0a14*/ 	.short	0x010a
        /*0a16*/ 	.byte	0xff
	.zero		1


	//   ....[144]....
        /*0a18*/ 	.word	0x0000c0e0
        /*0a1c*/ 	.word	0x00000000
        /*0a20*/ 	.word	0x00000050
        /*0a24*/ 	.short	0x010a
        /*0a26*/ 	.byte	0xff
	.zero		1


	//   ....[145]....
        /*0a28*/ 	.word	0x0000c130
        /*0a2c*/ 	.word	0x00000003
        /*0a30*/ 	.word	0x00000050
        /*0a34*/ 	.short	0x010a
        /*0a36*/ 	.byte	0xff
	.zero		1


	//----- nvinfo : EIATTR_NUM_MBARRIERS
	.align		4
.L_47:
        /*0a38*/ 	.byte	0x03, 0x38
        /*0a3a*/ 	.short	0x0021


	//----- nvinfo : EIATTR_EXIT_INSTR_OFFSETS
	.align		4
        /*0a3c*/ 	.byte	0x04, 0x1c
        /*0a3e*/ 	.short	(.L_49 - .L_48)


	//   ....[0]....
.L_48:
        /*0a40*/ 	.word	0x00002870


	//   ....[1]....
        /*0a44*/ 	.word	0x00002d70


	//   ....[2]....
        /*0a48*/ 	.word	0x00002dd0


	//   ....[3]....
        /*0a4c*/ 	.word	0x00004030


	//   ....[4]....
        /*0a50*/ 	.word	0x00005090


	//   ....[5]....
        /*0a54*/ 	.word	0x000050d0


	//   ....[6]....
        /*0a58*/ 	.word	0x0000b3c0


	//   ....[7]....
        /*0a5c*/ 	.word	0x0000b440


	//   ....[8]....
        /*0a60*/ 	.word	0x0000b470


	//   ....[9]....
        /*0a64*/ 	.word	0x0000b4e0


	//----- nvinfo : EIATTR_MAX_THREADS
	.align		4
.L_49:
        /*0a68*/ 	.byte	0x04, 0x05
        /*0a6a*/ 	.short	(.L_51 - .L_50)
.L_50:
        /*0a6c*/ 	.word	0x00000100
        /*0a70*/ 	.word	0x00000001
        /*0a74*/ 	.word	0x00000001


	//----- nvinfo : EIATTR_CRS_STACK_SIZE
	.align		4
.L_51:
        /*0a78*/ 	.byte	0x04, 0x1e
        /*0a7a*/ 	.short	(.L_53 - .L_52)
.L_52:
        /*0a7c*/ 	.word	0x00000000


	//----- nvinfo : EIATTR_CBANK_PARAM_SIZE
	.align		4
.L_53:
        /*0a80*/ 	.byte	0x03, 0x19
        /*0a82*/ 	.short	0x0800


	//----- nvinfo : EIATTR_PARAM_CBANK
	.align		4
        /*0a84*/ 	.byte	0x04, 0x0a
        /*0a86*/ 	.short	(.L_55 - .L_54)
	.align		4
.L_54:
        /*0a88*/ 	.word	index@(.nv.constant0._ZN7cutlass13device_kernelINS_4gemm6kernel13GemmUniversalIN4cute5tupleIJiiiiEEENS1_10collective13CollectiveMmaINS1_35MainloopSm100TmaUmmaWarpSpecializedILi5ELi2ELi2ENS5_IJNS4_1CILi2EEENSA_ILi1EEESC_EEEEENS5_IJNSA_ILi256EEESF_NSA_ILi64EEEEEENS_6half_tENS5_IJlSC_lEEESI_SJ_NS4_8TiledMMAINS4_8MMA_AtomIJNS4_26SM100_MMA_F16BF16_2x1SM_SSISI_SI_fLi256ELi256ELNS4_4UMMA5MajorE0ELSO_0ELNSN_7ScaleInE0ELSP_0EEEEEENS4_6LayoutINS5_IJSC_SC_SC_EEENS5_IJNSA_ILi0EEESU_SU_EEEEENS5_IJNS4_10UnderscoreESX_SX_EEEEENS4_18SM100_TMA_2SM_LOADENS4_14ComposedLayoutINS4_7SwizzleILi3ELi4ELi3EEENS4_18smem_ptr_flag_bitsILi16EEENSS_INS5_IJNSA_ILi8EEESG_EEENS5_IJSG_SC_EEEEEEEvNS4_8identityES10_S1A_vS1B_EENS_8epilogue10collective18CollectiveEpilogueINS1D_23Sm100TmaWarpSpecializedILi4ELi2ELi64ELb1ELb0EEEJNS5_IJNSA_ILi128EEESF_SG_EEENS5_IJNSS_IS1I_SC_EENSS_ISG_SC_EEEEESI_SJ_SI_SJ_NS1D_6fusion15FusionCallbacksIS1H_NS1N_17LinearCombinationISI_fSI_fLNS_15FloatRoundStyleE2EEES1J_S1M_JEEENS4_5SM1004TMEM4LOAD26SM100_TMEM_LOAD_32dp32b64xENS4_13SM90_TMA_LOADES1A_NS4_39AutoVectorizingCopyWithAssumedAlignmentILi128EEENS4_14SM90_TMA_STOREES1A_S1Z_S1Z_EEEvvEEEEvNT_6ParamsE)
        /*0a8c*/ 	.short	0x0380
        /*0a8e*/ 	.short	0x0800


	//----- nvinfo : EIATTR_SW_WAR
	.align		4
.L_55:
        /*0a90*/ 	.byte	0x04, 0x36
        /*0a92*/ 	.short	(.L_57 - .L_56)
.L_56:
        /*0a94*/ 	.word	0x00000008
.L_57:


//--------------------- .nv.callgraph             --------------------------
	.section	.nv.callgraph,"",@"SHT_CUDA_CALLGRAPH"
	.align	4
	.sectionentsize	8
	.align		4
        /*0000*/ 	.word	0x00000000
	.align		4
        /*0004*/ 	.word	0xffffffff
	.align		4
        /*0008*/ 	.word	index@(_ZN7cutlass13device_kernelINS_4gemm6kernel13GemmUniversalIN4cute5tupleIJiiiiEEENS1_10collective13CollectiveMmaINS1_35MainloopSm100TmaUmmaWarpSpecializedILi5ELi2ELi2ENS5_IJNS4_1CILi2EEENSA_ILi1EEESC_EEEEENS5_IJNSA_ILi256EEESF_NSA_ILi64EEEEEENS_6half_tENS5_IJlSC_lEEESI_SJ_NS4_8TiledMMAINS4_8MMA_AtomIJNS4_26SM100_MMA_F16BF16_2x1SM_SSISI_SI_fLi256ELi256ELNS4_4UMMA5MajorE0ELSO_0ELNSN_7ScaleInE0ELSP_0EEEEEENS4_6LayoutINS5_IJSC_SC_SC_EEENS5_IJNSA_ILi0EEESU_SU_EEEEENS5_IJNS4_10UnderscoreESX_SX_EEEEENS4_18SM100_TMA_2SM_LOADENS4_14ComposedLayoutINS4_7SwizzleILi3ELi4ELi3EEENS4_18smem_ptr_flag_bitsILi16EEENSS_INS5_IJNSA_ILi8EEESG_EEENS5_IJSG_SC_EEEEEEEvNS4_8identityES10_S1A_vS1B_EENS_8epilogue10collective18CollectiveEpilogueINS1D_23Sm100TmaWarpSpecializedILi4ELi2ELi64ELb1ELb0EEEJNS5_IJNSA_ILi128EEESF_SG_EEENS5_IJNSS_IS1I_SC_EENSS_ISG_SC_EEEEESI_SJ_SI_SJ_NS1D_6fusion15FusionCallbacksIS1H_NS1N_17LinearCombinationISI_fSI_fLNS_15FloatRoundStyleE2EEES1J_S1M_JEEENS4_5SM1004TMEM4LOAD26SM100_TMEM_LOAD_32dp32b64xENS4_13SM90_TMA_LOADES1A_NS4_39AutoVectorizingCopyWithAssumedAlignmentILi128EEENS4_14SM90_TMA_STOREES1A_S1Z_S1Z_EEEvvEEEEvNT_6ParamsE)
	.align		4
        /*000c*/ 	.word	index@(__assertfail)
	.align		4
        /*0010*/ 	.word	0x00000000
	.align		4
        /*0014*/ 	.word	0xfffffffe
	.align		4
        /*0018*/ 	.word	0x00000000
	.align		4
        /*001c*/ 	.word	0xfffffffd
	.align		4
        /*0020*/ 	.word	0x00000000
	.align		4
        /*0024*/ 	.word	0xfffffffc


//--------------------- .nv.constant4             --------------------------
	.section	.nv.constant4,"a",@progbits
	.align	8
	.align		8
.nv.constant4:
        /*0000*/ 	.dword	__assertfail
	.align		8
        /*0008*/ 	.dword	__unnamed_1
	.align		8
        /*0010*/ 	.dword	__unnamed_2
	.align		8
        /*0018*/ 	.dword	_ZN39_INTERNAL_720c5b4d_4_k_cu_b144c54f_29344cuda3std3__45__cpo5beginE
	.align		8
        /*0020*/ 	.dword	_ZN39_INTERNAL_720c5b4d_4_k_cu_b144c54f_29344cuda3std3__45__cpo3endE
	.align		8
        /*0028*/ 	.dword	_ZN39_INTERNAL_720c5b4d_4_k_cu_b144c54f_29344cuda3std3__45__cpo6cbeginE
	.align		8
        /*0030*/ 	.dword	_ZN39_INTERNAL_720c5b4d_4_k_cu_b144c54f_29344cuda3std3__45__cpo4cendE
	.align		8
        /*0038*/ 	.dword	_ZN39_INTERNAL_720c5b4d_4_k_cu_b144c54f_29344cuda3std3__441_GLOBAL__N__720c5b4d_4_k_cu_b144c54f_29346ignoreE
	.align		8
        /*0040*/ 	.dword	_ZN39_INTERNAL_720c5b4d_4_k_cu_b144c54f_29344cuda3std3__419piecewise_constructE
	.align		8
        /*0048*/ 	.dword	_ZN39_INTERNAL_720c5b4d_4_k_cu_b144c54f_29344cuda3std3__48in_placeE
	.align		8
        /*0050*/ 	.dword	_ZN39_INTERNAL_720c5b4d_4_k_cu_b144c54f_29344cuda3std6ranges3__45__cpo4swapE
	.align		8
        /*0058*/ 	.dword	_ZN39_INTERNAL_720c5b4d_4_k_cu_b144c54f_29344cuda3std6ranges3__45__cpo9iter_moveE
	.align		8
        /*0060*/ 	.dword	_ZN39_INTERNAL_720c5b4d_4_k_cu_b144c54f_29344cute7productE
	.align		8
        /*0068*/ 	.dword	_ZN39_INTERNAL_720c5b4d_4_k_cu_b144c54f_29344cute1_E
	.align		8
        /*0070*/ 	.dword	$str$25
	.align		8
        /*0078*/ 	.dword	$str$26
	.align		8
        /*0080*/ 	.dword	$str$27
	.align		8
        /*0088*/ 	.dword	$str$28


//--------------------- .text._ZN7cutlass13device_kernelINS_4gemm6kernel13GemmUniversalIN4cute5tupleIJiiiiEEENS1_10collective13CollectiveMmaINS1_35MainloopSm100TmaUmmaWarpSpecializedILi5ELi2ELi2ENS5_IJNS4_1CILi2EEENSA_ILi1EEESC_EEEEENS5_IJNSA_ILi256EEESF_NSA_ILi64EEEEEENS_6half_tENS5_IJlSC_lEEESI_SJ_NS4_8TiledMMAINS4_8MMA_AtomIJNS4_26SM100_MMA_F16BF16_2x1SM_SSISI_SI_fLi256ELi256ELNS4_4UMMA5MajorE0ELSO_0ELNSN_7ScaleInE0ELSP_0EEEEEENS4_6LayoutINS5_IJSC_SC_SC_EEENS5_IJNSA_ILi0EEESU_SU_EEEEENS5_IJNS4_10UnderscoreESX_SX_EEEEENS4_18SM100_TMA_2SM_LOADENS4_14ComposedLayoutINS4_7SwizzleILi3ELi4ELi3EEENS4_18smem_ptr_flag_bitsILi16EEENSS_INS5_IJNSA_ILi8EEESG_EEENS5_IJSG_SC_EEEEEEEvNS4_8identityES10_S1A_vS1B_EENS_8epilogue10collective18CollectiveEpilogueINS1D_23Sm100TmaWarpSpecializedILi4ELi2ELi64ELb1ELb0EEEJNS5_IJNSA_ILi128EEESF_SG_EEENS5_IJNSS_IS1I_SC_EENSS_ISG_SC_EEEEESI_SJ_SI_SJ_NS1D_6fusion15FusionCallbacksIS1H_NS1N_17LinearCombinationISI_fSI_fLNS_15FloatRoundStyleE2EEES1J_S1M_JEEENS4_5SM1004TMEM4LOAD26SM100_TMEM_LOAD_32dp32b64xENS4_13SM90_TMA_LOADES1A_NS4_39AutoVectorizingCopyWithAssumedAlignmentILi128EEENS4_14SM90_TMA_STOREES1A_S1Z_S1Z_EEEvvEEEEvNT_6ParamsE --------------------------
	.section	.text._ZN7cutlass13device_kernelINS_4gemm6kernel13GemmUniversalIN4cute5tupleIJiiiiEEENS1_10collective13CollectiveMmaINS1_35MainloopSm100TmaUmmaWarpSpecializedILi5ELi2ELi2ENS5_IJNS4_1CILi2EEENSA_ILi1EEESC_EEEEENS5_IJNSA_ILi256EEESF_NSA_ILi64EEEEEENS_6half_tENS5_IJlSC_lEEESI_SJ_NS4_8TiledMMAINS4_8MMA_AtomIJNS4_26SM100_MMA_F16BF16_2x1SM_SSISI_SI_fLi256ELi256ELNS4_4UMMA5MajorE0ELSO_0ELNSN_7ScaleInE0ELSP_0EEEEEENS4_6LayoutINS5_IJSC_SC_SC_EEENS5_IJNSA_ILi0EEESU_SU_EEEEENS5_IJNS4_10UnderscoreESX_SX_EEEEENS4_18SM100_TMA_2SM_LOADENS4_14ComposedLayoutINS4_7SwizzleILi3ELi4ELi3EEENS4_18smem_ptr_flag_bitsILi16EEENSS_INS5_IJNSA_ILi8EEESG_EEENS5_IJSG_SC_EEEEEEEvNS4_8identityES10_S1A_vS1B_EENS_8epilogue10collective18CollectiveEpilogueINS1D_23Sm100TmaWarpSpecializedILi4ELi2ELi64ELb1ELb0EEEJNS5_IJNSA_ILi128EEESF_SG_EEENS5_IJNSS_IS1I_SC_EENSS_ISG_SC_EEEEESI_SJ_SI_SJ_NS1D_6fusion15FusionCallbacksIS1H_NS1N_17LinearCombinationISI_fSI_fLNS_15FloatRoundStyleE2EEES1J_S1M_JEEENS4_5SM1004TMEM4LOAD26SM100_TMEM_LOAD_32dp32b64xENS4_13SM90_TMA_LOADES1A_NS4_39AutoVectorizingCopyWithAssumedAlignmentILi128EEENS4_14SM90_TMA_STOREES1A_S1Z_S1Z_EEEvvEEEEvNT_6ParamsE,"ax",@progbits
	.align	128
.text._ZN7cutlass13device_kernelINS_4gemm6kernel13GemmUniversalIN4cute5tupleIJiiiiEEENS1_10collective13CollectiveMmaINS1_35MainloopSm100TmaUmmaWarpSpecializedILi5ELi2ELi2ENS5_IJNS4_1CILi2EEENSA_ILi1EEESC_EEEEENS5_IJNSA_ILi256EEESF_NSA_ILi64EEEEEENS_6half_tENS5_IJlSC_lEEESI_SJ_NS4_8TiledMMAINS4_8MMA_AtomIJNS4_26SM100_MMA_F16BF16_2x1SM_SSISI_SI_fLi256ELi256ELNS4_4UMMA5MajorE0ELSO_0ELNSN_7ScaleInE0ELSP_0EEEEEENS4_6LayoutINS5_IJSC_SC_SC_EEENS5_IJNSA_ILi0EEESU_SU_EEEEENS5_IJNS4_10UnderscoreESX_SX_EEEEENS4_18SM100_TMA_2SM_LOADENS4_14ComposedLayoutINS4_7SwizzleILi3ELi4ELi3EEENS4_18smem_ptr_flag_bitsILi16EEENSS_INS5_IJNSA_ILi8EEESG_EEENS5_IJSG_SC_EEEEEEEvNS4_8identityES10_S1A_vS1B_EENS_8epilogue10collective18CollectiveEpilogueINS1D_23Sm100TmaWarpSpecializedILi4ELi2ELi64ELb1ELb0EEEJNS5_IJNSA_ILi128EEESF_SG_EEENS5_IJNSS_IS1I_SC_EENSS_ISG_SC_EEEEESI_SJ_SI_SJ_NS1D_6fusion15FusionCallbacksIS1H_NS1N_17LinearCombinationISI_fSI_fLNS_15FloatRoundStyleE2EEES1J_S1M_JEEENS4_5SM1004TMEM4LOAD26SM100_TMEM_LOAD_32dp32b64xENS4_13SM90_TMA_LOADES1A_NS4_39AutoVectorizingCopyWithAssumedAlignmentILi128EEENS4_14SM90_TMA_STOREES1A_S1Z_S1Z_EEEvvEEEEvNT_6ParamsE:
        .type           _ZN7cutlass13device_kernelINS_4gemm6kernel13GemmUniversalIN4cute5tupleIJiiiiEEENS1_10collective13CollectiveMmaINS1_35MainloopSm100TmaUmmaWarpSpecializedILi5ELi2ELi2ENS5_IJNS4_1CILi2EEENSA_ILi1EEESC_EEEEENS5_IJNSA_ILi256EEESF_NSA_ILi64EEEEEENS_6half_tENS5_IJlSC_lEEESI_SJ_NS4_8TiledMMAINS4_8MMA_AtomIJNS4_26SM100_MMA_F16BF16_2x1SM_SSISI_SI_fLi256ELi256ELNS4_4UMMA5MajorE0ELSO_0ELNSN_7ScaleInE0ELSP_0EEEEEENS4_6LayoutINS5_IJSC_SC_SC_EEENS5_IJNSA_ILi0EEESU_SU_EEEEENS5_IJNS4_10UnderscoreESX_SX_EEEEENS4_18SM100_TMA_2SM_LOADENS4_14ComposedLayoutINS4_7SwizzleILi3ELi4ELi3EEENS4_18smem_ptr_flag_bitsILi16EEENSS_INS5_IJNSA_ILi8EEESG_EEENS5_IJSG_SC_EEEEEEEvNS4_8identityES10_S1A_vS1B_EENS_8epilogue10collective18CollectiveEpilogueINS1D_23Sm100TmaWarpSpecializedILi4ELi2ELi64ELb1ELb0EEEJNS5_IJNSA_ILi128EEESF_SG_EEENS5_IJNSS_IS1I_SC_EENSS_ISG_SC_EEEEESI_SJ_SI_SJ_NS1D_6fusion15FusionCallbacksIS1H_NS1N_17LinearCombinationISI_fSI_fLNS_15FloatRoundStyleE2EEES1J_S1M_JEEENS4_5SM1004TMEM4LOAD26SM100_TMEM_LOAD_32dp32b64xENS4_13SM90_TMA_LOADES1A_NS4_39AutoVectorizingCopyWithAssumedAlignmentILi128EEENS4_14SM90_TMA_STOREES1A_S1Z_S1Z_EEEvvEEEEvNT_6ParamsE,@function
        .size           _ZN7cutlass13device_kernelINS_4gemm6kernel13GemmUniversalIN4cute5tupleIJiiiiEEENS1_10collective13CollectiveMmaINS1_35MainloopSm100TmaUmmaWarpSpecializedILi5ELi2ELi2ENS5_IJNS4_1CILi2EEENSA_ILi1EEESC_EEEEENS5_IJNSA_ILi256EEESF_NSA_ILi64EEEEEENS_6half_tENS5_IJlSC_lEEESI_SJ_NS4_8TiledMMAINS4_8MMA_AtomIJNS4_26SM100_MMA_F16BF16_2x1SM_SSISI_SI_fLi256ELi256ELNS4_4UMMA5MajorE0ELSO_0ELNSN_7ScaleInE0ELSP_0EEEEEENS4_6LayoutINS5_IJSC_SC_SC_EEENS5_IJNSA_ILi0EEESU_SU_EEEEENS5_IJNS4_10UnderscoreESX_SX_EEEEENS4_18SM100_TMA_2SM_LOADENS4_14ComposedLayoutINS4_7SwizzleILi3ELi4ELi3EEENS4_18smem_ptr_flag_bitsILi16EEENSS_INS5_IJNSA_ILi8EEESG_EEENS5_IJSG_SC_EEEEEEEvNS4_8identityES10_S1A_vS1B_EENS_8epilogue10collective18CollectiveEpilogueINS1D_23Sm100TmaWarpSpecializedILi4ELi2ELi64ELb1ELb0EEEJNS5_IJNSA_ILi128EEESF_SG_EEENS5_IJNSS_IS1I_SC_EENSS_ISG_SC_EEEEESI_SJ_SI_SJ_NS1D_6fusion15FusionCallbacksIS1H_NS1N_17LinearCombinationISI_fSI_fLNS_15FloatRoundStyleE2EEES1J_S1M_JEEENS4_5SM1004TMEM4LOAD26SM100_TMEM_LOAD_32dp32b64xENS4_13SM90_TMA_LOADES1A_NS4_39AutoVectorizingCopyWithAssumedAlignmentILi128EEENS4_14SM90_TMA_STOREES1A_S1Z_S1Z_EEEvvEEEEvNT_6ParamsE,(.L_x_194 - _ZN7cutlass13device_kernelINS_4gemm6kernel13GemmUniversalIN4cute5tupleIJiiiiEEENS1_10collective13CollectiveMmaINS1_35MainloopSm100TmaUmmaWarpSpecializedILi5ELi2ELi2ENS5_IJNS4_1CILi2EEENSA_ILi1EEESC_EEEEENS5_IJNSA_ILi256EEESF_NSA_ILi64EEEEEENS_6half_tENS5_IJlSC_lEEESI_SJ_NS4_8TiledMMAINS4_8MMA_AtomIJNS4_26SM100_MMA_F16BF16_2x1SM_SSISI_SI_fLi256ELi256ELNS4_4UMMA5MajorE0ELSO_0ELNSN_7ScaleInE0ELSP_0EEEEEENS4_6LayoutINS5_IJSC_SC_SC_EEENS5_IJNSA_ILi0EEESU_SU_EEEEENS5_IJNS4_10UnderscoreESX_SX_EEEEENS4_18SM100_TMA_2SM_LOADENS4_14ComposedLayoutINS4_7SwizzleILi3ELi4ELi3EEENS4_18smem_ptr_flag_bitsILi16EEENSS_INS5_IJNSA_ILi8EEESG_EEENS5_IJSG_SC_EEEEEEEvNS4_8identityES10_S1A_vS1B_EENS_8epilogue10collective18CollectiveEpilogueINS1D_23Sm100TmaWarpSpecializedILi4ELi2ELi64ELb1ELb0EEEJNS5_IJNSA_ILi128EEESF_SG_EEENS5_IJNSS_IS1I_SC_EENSS_ISG_SC_EEEEESI_SJ_SI_SJ_NS1D_6fusion15FusionCallbacksIS1H_NS1N_17LinearCombinationISI_fSI_fLNS_15FloatRoundStyleE2EEES1J_S1M_JEEENS4_5SM1004TMEM4LOAD26SM100_TMEM_LOAD_32dp32b64xENS4_13SM90_TMA_LOADES1A_NS4_39AutoVectorizingCopyWithAssumedAlignmentILi128EEENS4_14SM90_TMA_STOREES1A_S1Z_S1Z_EEEvvEEEEvNT_6ParamsE)
        .other          _ZN7cutlass13device_kernelINS_4gemm6kernel13GemmUniversalIN4cute5tupleIJiiiiEEENS1_10collective13CollectiveMmaINS1_35MainloopSm100TmaUmmaWarpSpecializedILi5ELi2ELi2ENS5_IJNS4_1CILi2EEENSA_ILi1EEESC_EEEEENS5_IJNSA_ILi256EEESF_NSA_ILi64EEEEEENS_6half_tENS5_IJlSC_lEEESI_SJ_NS4_8TiledMMAINS4_8MMA_AtomIJNS4_26SM100_MMA_F16BF16_2x1SM_SSISI_SI_fLi256ELi256ELNS4_4UMMA5MajorE0ELSO_0ELNSN_7ScaleInE0ELSP_0EEEEEENS4_6LayoutINS5_IJSC_SC_SC_EEENS5_IJNSA_ILi0EEESU_SU_EEEEENS5_IJNS4_10UnderscoreESX_SX_EEEEENS4_18SM100_TMA_2SM_LOADENS4_14ComposedLayoutINS4_7SwizzleILi3ELi4ELi3EEENS4_18smem_ptr_flag_bitsILi16EEENSS_INS5_IJNSA_ILi8EEESG_EEENS5_IJSG_SC_EEEEEEEvNS4_8identityES10_S1A_vS1B_EENS_8epilogue10collective18CollectiveEpilogueINS1D_23Sm100TmaWarpSpecializedILi4ELi2ELi64ELb1ELb0EEEJNS5_IJNSA_ILi128EEESF_SG_EEENS5_IJNSS_IS1I_SC_EENSS_ISG_SC_EEEEESI_SJ_SI_SJ_NS1D_6fusion15FusionCallbacksIS1H_NS1N_17LinearCombinationISI_fSI_fLNS_15FloatRoundStyleE2EEES1J_S1M_JEEENS4_5SM1004TMEM4LOAD26SM100_TMEM_LOAD_32dp32b64xENS4_13SM90_TMA_LOADES1A_NS4_39AutoVectorizingCopyWithAssumedAlignmentILi128EEENS4_14SM90_TMA_STOREES1A_S1Z_S1Z_EEEvvEEEEvNT_6ParamsE,@"STO_CUDA_ENTRY STV_DEFAULT"
_ZN7cutlass13device_kernelINS_4gemm6kernel13GemmUniversalIN4cute5tupleIJiiiiEEENS1_10collective13CollectiveMmaINS1_35MainloopSm100TmaUmmaWarpSpecializedILi5ELi2ELi2ENS5_IJNS4_1CILi2EEENSA_ILi1EEESC_EEEEENS5_IJNSA_ILi256EEESF_NSA_ILi64EEEEEENS_6half_tENS5_IJlSC_lEEESI_SJ_NS4_8TiledMMAINS4_8MMA_AtomIJNS4_26SM100_MMA_F16BF16_2x1SM_SSISI_SI_fLi256ELi256ELNS4_4UMMA5MajorE0ELSO_0ELNSN_7ScaleInE0ELSP_0EEEEEENS4_6LayoutINS5_IJSC_SC_SC_EEENS5_IJNSA_ILi0EEESU_SU_EEEEENS5_IJNS4_10UnderscoreESX_SX_EEEEENS4_18SM100_TMA_2SM_LOADENS4_14ComposedLayoutINS4_7SwizzleILi3ELi4ELi3EEENS4_18smem_ptr_flag_bitsILi16EEENSS_INS5_IJNSA_ILi8EEESG_EEENS5_IJSG_SC_EEEEEEEvNS4_8identityES10_S1A_vS1B_EENS_8epilogue10collective18CollectiveEpilogueINS1D_23Sm100TmaWarpSpecializedILi4ELi2ELi64ELb1ELb0EEEJNS5_IJNSA_ILi128EEESF_SG_EEENS5_IJNSS_IS1I_SC_EENSS_ISG_SC_EEEEESI_SJ_SI_SJ_NS1D_6fusion15FusionCallbacksIS1H_NS1N_17LinearCombinationISI_fSI_fLNS_15FloatRoundStyleE2EEES1J_S1M_JEEENS4_5SM1004TMEM4LOAD26SM100_TMEM_LOAD_32dp32b64xENS4_13SM90_TMA_LOADES1A_NS4_39AutoVectorizingCopyWithAssumedAlignmentILi128EEENS4_14SM90_TMA_STOREES1A_S1Z_S1Z_EEEvvEEEEvNT_6ParamsE:
[----:B------:R-:W1:Y:S01]  /*0000*/  LDC R1, c[0x0][0x37c] ;  /* 0x0000df00ff017b82 */ /* 0x000e620000000800 */
[----:B------:R-:W2:Y:S01]  /*0010*/  S2R R170, SR_TID.X ;  /* 0x0000000000aa7919 */ /* 0x000ea20000002100 */
[----:B------:R-:W3:Y:S06]  /*0020*/  LDCU.64 UR6, c[0x0][0x890] ;  /* 0x00011200ff0677ac */ /* 0x000eec0008000a00 */
[----:B------:R-:W4:Y:S01]  /*0030*/  S2UR UR37, SR_CgaCtaId ;  /* 0x00000000002579c3 */ /* 0x000f220000008800 */
[----:B------:R-:W-:Y:S02]  /*0040*/  PRMT R155, RZ, 0x7610, R155 ;  /* 0x00007610ff9b7816 */ /* 0x000fe4000000009b */
[----:B------:R-:W-:Y:S01]  /*0050*/  ELECT P1, URZ, PT ;  /* 0x0000000000ff782f */ /* 0x000fe20003820000 */
[----:B------:R-:W1:Y:S01]  /*0060*/  LDCU.64 UR46, c[0x0][0x358] ;  /* 0x00006b00ff2e77ac */ /* 0x000e620008000a00 */
[----:B---3--:R-:W-:-:S04]  /*0070*/  UISETP.NE.U32.AND UP0, UPT, UR6, URZ, UPT ;  /* 0x000000ff0600728c */ /* 0x008fc8000bf05070 */
[----:B------:R-:W-:Y:S02]  /*0080*/  UISETP.NE.AND.EX UP0, UPT, UR7, URZ, UPT, UP0 ;  /* 0x000000ff0700728c */ /* 0x000fe4000bf05300 */
[----:B----4-:R-:W-:Y:S02]  /*0090*/  ULOP3.LUT UR5, UR37, 0x1, URZ, 0xc0, !UPT ;  /* 0x0000000125057892 */ /* 0x010fe4000f8ec0ff */
[----:B------:R-:W-:Y:S01]  /*00a0*/  ULOP3.LUT UR4, UR37, 0x1, URZ, 0x3c, !UPT ;  /* 0x0000000125047892 */ /* 0x000fe2000f8e3cff */
[----:B--2---:R-:W-:-:S05]  /*00b0*/  SHF.R.U32.HI R162, RZ, 0x5, R170 ;  /* 0x00000005ffa27819 */ /* 0x004fca00000116aa */
[----:B------:R-:W2:Y:S02]  /*00c0*/  SHFL.IDX PT, R0, R162, RZ, 0x1f ;  /* 0x00001fffa2007589 */ /* 0x000ea400000e0000 */
[----:B--2---:R-:W-:Y:S01]  /*00d0*/  R2UR UR10, R0 ;  /* 0x00000000000a72ca */ /* 0x004fe200000e0000 */
[----:B-1----:R-:W-:-:S14]  /*00e0*/  BRA.U UP0, `(.L_x_0) ;  /* 0x00000001002c7547 */ /* 0x002fdc000b800000 */
[----:B------:R-:W1:Y:S02]  /*00f0*/  LDCU.64 UR8, c[0x0][0x888] ;  /* 0x00011100ff0877ac */ /* 0x000e640008000a00 */
[----:B-1----:R-:W-:-:S04]  /*0100*/  UISETP.NE.U32.AND UP0, UPT, UR8, URZ, UPT ;  /* 0x000000ff0800728c */ /* 0x002fc8000bf05070 */
[----:B------:R-:W-:-:S09]  /*0110*/  UISETP.NE.AND.EX UP0, UPT, UR9, URZ, UPT, UP0 ;  /* 0x000000ff0900728c */ /* 0x000fd2000bf05300 */
[----:B------:R-:W-:Y:S05]  /*0120*/  BRA.U !UP0, `(.L_x_1) ;  /* 0x0000000108107547 */ /* 0x000fea000b800000 */
[----:B------:R-:W1:Y:S02]  /*0130*/  LDC.64 R2, c[0x0][0x888] ;  /* 0x00022200ff027b82 */ /* 0x000e640000000a00 */
[----:B-1----:R1:W5:Y:S01]  /*0140*/  LDG.E R81, desc[UR46][R2.64] ;  /* 0x0000002e02517981 */ /* 0x002362000c1e1900 */
[----:B------:R-:W-:Y:S01]  /*0150*/  HFMA2 R155, -RZ, RZ, 0, 5.9604644775390625e-08 ;  /* 0x00000001ff9b7431 */ /* 0x000fe200000001ff */
[----:B------:R-:W-:Y:S05]  /*0160*/  BRA `(.L_x_0) ;  /* 0x00000000000c7947 */ /* 0x000fea0003800000 */
.L_x_1:
[----:B------:R-:W1:Y:S01]  /*0170*/  LDCU UR8, c[0x0][0x880] ;  /* 0x00011000ff0877ac */ /* 0x000e620008000800 */
[----:B------:R-:W-:Y:S01]  /*0180*/  HFMA2 R155, -RZ, RZ, 0, 5.9604644775390625e-08 ;  /* 0x00000001ff9b7431 */ /* 0x000fe200000001ff */
[----:B-1----:R-:W-:-:S07]  /*0190*/  MOV R81, UR8 ;  /* 0x0000000800517c02 */ /* 0x002fce0008000f00 */
.L_x_0:
[----:B------:R-:W2:Y:S02]  /*01a0*/  LDCU.64 UR8, c[0x0][0x8b0] ;  /* 0x00011600ff0877ac */ /* 0x000ea40008000a00 */
[----:B--2---:R-:W-:-:S04]  /*01b0*/  UISETP.NE.U32.AND UP0, UPT, UR8, URZ, UPT ;  /* 0x000000ff0800728c */ /* 0x004fc8000bf05070 */
[----:B------:R-:W-:-:S09]  /*01c0*/  UISETP.NE.AND.EX UP0, UPT, UR9, URZ, UPT, UP0 ;  /* 0x000000ff0900728c */ /* 0x000fd2000bf05300 */
[----:B------:R-:W-:Y:S05]  /*01d0*/  BRA.U UP0, `(.L_x_2) ;  /* 0x0000000100247547 */ /* 0x000fea000b800000 */
[----:B------:R-:W2:Y:S02]  /*01e0*/  LDCU.64 UR8, c[0x0][0x8a8] ;  /* 0x00011500ff0877ac */ /* 0x000ea40008000a00 */
[----:B--2---:R-:W-:-:S04]  /*01f0*/  UISETP.NE.U32.AND UP0, UPT, UR8, URZ, UPT ;  /* 0x000000ff0800728c */ /* 0x004fc8000bf05070 */
[----:B------:R-:W-:-:S09]  /*0200*/  UISETP.NE.AND.EX UP0, UPT, UR9, URZ, UPT, UP0 ;  /* 0x000000ff0900728c */ /* 0x000fd2000bf05300 */
[----:B------:R-:W-:Y:S05]  /*0210*/  BRA.U !UP0, `(.L_x_3) ;  /* 0x00000001080c7547 */ /* 0x000fea000b800000 */
[----:B------:R-:W2:Y:S02]  /*0220*/  LDC.64 R78, c[0x0][0x8a8] ;  /* 0x00022a00ff4e7b82 */ /* 0x000ea40000000a00 */
[----:B--2---:R2:W5:Y:S01]  /*0230*/  LDG.E R78, desc[UR46][R78.64] ;  /* 0x0000002e4e4e7981 */ /* 0x004562000c1e1900 */
[----:B------:R-:W-:Y:S05]  /*0240*/  BRA `(.L_x_2) ;  /* 0x0000000000087947 */ /* 0x000fea0003800000 */
.L_x_3:
[----:B------:R-:W2:Y:S02]  /*0250*/  LDCU UR8, c[0x0][0x8a0] ;  /* 0x00011400ff0877ac */ /* 0x000ea40008000800 */
[----:B--2---:R-:W-:Y:S02]  /*0260*/  MOV R78, UR8 ;  /* 0x00000008004e7c02 */ /* 0x004fe40008000f00 */
.L_x_2:
[----:B------:R-:W-:Y:S01]  /*0270*/  IMAD.U32 R0, RZ, RZ, UR10 ;  /* 0x0000000aff007e24 */ /* 0x000fe2000f8e00ff */
[----:B------:R-:W-:Y:S04]  /*0280*/  BSSY.RECONVERGENT B0, `(.L_x_4) ;  /* 0x000000c000007945 */ /* 0x000fe80003800200 */
[C---:B------:R-:W-:Y:S02]  /*0290*/  ISETP.NE.OR P2, PT, R0.reuse, 0x1, !P1 ;  /* 0x000000010000780c */ /* 0x040fe40004f45670 */
[----:B------:R-:W-:-:S11]  /*02a0*/  ISETP.NE.OR P0, PT, R0, 0x3, !P1 ;  /* 0x000000030000780c */ /* 0x000fd60004f05670 */
[----:B------:R-:W-:Y:S05]  /*02b0*/  @P2 BRA `(.L_x_5) ;  /* 0x0000000000202947 */ /* 0x000fea0003800000 */
[----:B------:R-:W3:Y:S02]  /*02c0*/  LDCU.64 UR8, c[0x0][0x348] ;  /* 0x00006900ff0877ac */ /* 0x000ee40008000a00 */
[----:B---3--:R-:W-:Y:S02]  /*02d0*/  UIADD3 UR12, UP1, UPT, UR8, 0x80, URZ ;  /* 0x00000080080c7890 */ /* 0x008fe4000ff3e0ff */
[----:B------:R-:W-:Y:S02]  /*02e0*/  UIADD3 UR8, UP0, UPT, UR8, 0x180, URZ ;  /* 0x0000018008087890 */ /* 0x000fe4000ff1e0ff */
[----:B------:R-:W-:Y:S02]  /*02f0*/  UIADD3.X UR13, UPT, UPT, URZ, UR9, URZ, UP1, !UPT ;  /* 0x00000009ff0d7290 */ /* 0x000fe40008ffe4ff */
[----:B------:R-:W-:-:S07]  /*0300*/  UIADD3.X UR9, UPT, UPT, URZ, UR9, URZ, UP0, !UPT ;  /* 0x00000009ff097290 */ /* 0x000fce00087fe4ff */
[----:B------:R3:W-:Y:S02]  /*0310*/  UTMACCTL.PF [UR12] ;  /* 0x000000000c0079b9 */ /* 0x0007e40008040000 */
[----:B------:R3:W-:Y:S02]  /*0320*/  UTMACCTL.PF [UR8] ;  /* 0x00000000080079b9 */ /* 0x0007e40008040000 */
[----:B---3--:R-:W-:Y:S01]  /*0330*/  NOP ;  /* 0x0000000000007918 */ /* 0x008fe20000000000 */
.L_x_5:
[----:B------:R-:W-:Y:S05]  /*0340*/  BSYNC.RECONVERGENT B0 ;  /* 0x0000000000007941 */ /* 0x000fea0003800200 */
.L_x_4:
[----:B------:R-:W-:Y:S04]  /*0350*/  BSSY.RECONVERGENT B0, `(.L_x_6) ;  /* 0x000000a000007945 */ /* 0x000fe80003800200 */
        /* <DEDUP_REMOVED lines=9> */
.L_x_7:
[----:B------:R-:W-:Y:S05]  /*03f0*/  BSYNC.RECONVERGENT B0 ;  /* 0x0000000000007941 */ /* 0x000fea0003800200 */
.L_x_6:
[----:B------:R-:W3:Y:S01]  /*0400*/  LDCU.64 UR8, c[0x0][0x888] ;  /* 0x00011100ff0877ac */ /* 0x000ee20008000a00 */
[----:B------:R-:W-:Y:S02]  /*0410*/  UISETP.EQ.U32.AND UP1, UPT, UR6, URZ, UPT ;  /* 0x000000ff0600728c */ /* 0x000fe4000bf22070 */
[----:B------:R-:W-:Y:S02]  /*0420*/  UPLOP3.LUT UP5, UPT, UPT, UPT, UPT, 0x80, 0x8 ;  /* 0x000000000008789c */ /* 0x000fe40003faf070 */
[----:B---3--:R-:W-:-:S04]  /*0430*/  UISETP.NE.U32.AND UP0, UPT, UR8, URZ, UPT ;  /* 0x000000ff0800728c */ /* 0x008fc8000bf05070 */
[----:B------:R-:W-:-:S04]  /*0440*/  UISETP.NE.AND.EX UP0, UPT, UR9, URZ, UPT, UP0 ;  /* 0x000000ff0900728c */ /* 0x000fc8000bf05300 */
[----:B------:R-:W-:-:S04]  /*0450*/  UISETP.EQ.OR.EX UP2, UPT, UR7, URZ, !UP0, UP1 ;  /* 0x000000ff0700728c */ /* 0x000fc8000c742710 */
[----:B------:R-:W-:-:S05]  /*0460*/  UP2UR UR50, UPR, URZ, 0x4 ;  /* 0x00000004ff327883 */ /* 0x000fca0008000000 */
[----:B------:R-:W-:Y:S07]  /*0470*/  BRA.U !UP2, `(.L_x_8) ;  /* 0x000000010a207547 */ /* 0x000fee000b800000 */
[----:B------:R-:W-:Y:S01]  /*0480*/  UISETP.NE.U32.AND UP2, UPT, UR6, URZ, UPT ;  /* 0x000000ff0600728c */ /* 0x000fe2000bf45070 */
[----:B-----5:R-:W-:Y:S01]  /*0490*/  FSETP.NEU.AND P0, PT, R81, RZ, PT ;  /* 0x000000ff5100720b */ /* 0x020fe20003f0d000 */
[----:B------:R-:W-:Y:S02]  /*04a0*/  USEL UR6, URZ, 0xffffffff, UP0 ;  /* 0xffffffffff067887 */ /* 0x000fe40008000000 */
[----:B------:R-:W-:-:S10]  /*04b0*/  UISETP.NE.AND.EX UP2, UPT, UR7, URZ, UPT, UP2 ;  /* 0x000000ff0700728c */ /* 0x000fd4000bf45320 */
[----:B------:R-:W-:Y:S01]  /*04c0*/  VOTEU.ANY UP1, P0 ;  /* 0x0000000000ff7886 */ /* 0x000fe20000020100 */
[----:B------:R-:W-:-:S04]  /*04d0*/  @!UP2 USEL UR6, URZ, 0xffffffff, UP1 ;  /* 0xffffffffff06a887 */ /* 0x000fc80008800000 */
[----:B------:R-:W-:-:S04]  /*04e0*/  ULOP3.LUT UR6, UR6, 0x1, URZ, 0xc0, !UPT ;  /* 0x0000000106067892 */ /* 0x000fc8000f8ec0ff */
[----:B------:R-:W-:-:S11]  /*04f0*/  UISETP.NE.U32.AND UP5, UPT, UR6, 0x1, UPT ;  /* 0x000000010600788c */ /* 0x000fd6000bfa5070 */
.L_x_8:
[----:B------:R-:W3:Y:S01]  /*0500*/  SHFL.IDX PT, R0, R162, RZ, 0x1f ;  /* 0x00001fffa2007589 */ /* 0x000ee200000e0000 */
[----:B------:R-:W-:-:S04]  /*0510*/  UISETP.NE.AND UP1, UPT, UR10, 0x2, UPT ;  /* 0x000000020a00788c */ /* 0x000fc8000bf25270 */
[----:B------:R-:W-:Y:S02]  /*0520*/  UISETP.EQ.AND UP2, UPT, UR5, URZ, !UP1 ;  /* 0x000000ff0500728c */ /* 0x000fe4000cf42270 */
[----:B------:R-:W-:-:S04]  /*0530*/  USEL UR6, URZ, 0x1, UP1 ;  /* 0x00000001ff067887 */ /* 0x000fc80008800000 */
[----:B------:R-:W-:Y:S02]  /*0540*/  PLOP3.LUT P5, PT, P1, PT, UP2, 0x80, 0x8 ;  /* 0x000000000008781c */ /* 0x000fe40000faf028 */
[----:B---3--:R-:W-:-:S13]  /*0550*/  ISETP.NE.AND P0, PT, R0, RZ, PT ;  /* 0x000000ff0000720c */ /* 0x008fda0003f05270 */
[----:B------:R-:W-:Y:S05]  /*0560*/  @P0 BRA `(.L_x_9) ;  /* 0x00000000004c0947 */ /* 0x000fea0003800000 */
[----:B------:R-:W-:Y:S01]  /*0570*/  UMOV UR8, 0x400 ;  /* 0x0000040000087882 */ /* 0x000fe20000000000 */
[----:B------:R-:W-:Y:S01]  /*0580*/  UMOV UR7, 0x1 ;  /* 0x0000000100077882 */ /* 0x000fe20000000000 */
[----:B------:R-:W-:Y:S02]  /*0590*/  ULEA UR8, UR37, UR8, 0x18 ;  /* 0x0000000825087291 */ /* 0x000fe4000f8ec0ff */
[----:B------:R-:W-:-:S04]  /*05a0*/  UIADD3 UR12, UPT, UPT, -UR7, 0x100000, URZ ;  /* 0x00100000070c7890 */ /* 0x000fc8000fffe1ff */
[----:B------:R-:W-:Y:S02]  /*05b0*/  USHF.L.U32 UR13, UR12, 0xb, URZ ;  /* 0x0000000b0c0d7899 */ /* 0x000fe400080006ff */
[----:B------:R-:W-:Y:S01]  /*05c0*/  USHF.L.U32 UR12, UR12, 0x1, URZ ;  /* 0x000000010c0c7899 */ /* 0x000fe200080006ff */
[----:B------:R-:W-:Y:S01]  /*05d0*/  ELECT P0, URZ, PT ;  /* 0x0000000000ff782f */ /* 0x000fe20003800000 */
[----:B------:R-:W3:Y:S10]  /*05e0*/  FENCE.VIEW.ASYNC.S ;  /* 0x00000000000073c6 */ /* 0x000ef40000000000 */
[----:B---3--:R3:W4:Y:S01]  /*05f0*/  SYNCS.EXCH.64 URZ, [UR8], UR12 ;  /* 0x0000000c08ff75b2 */ /* 0x0087220008000100 */
[----:B------:R3:W1:Y:S01]  /*0600*/  SYNCS.EXCH.64 URZ, [UR8+0x28], UR12 ;  /* 0x0000280c08ff75b2 */ /* 0x0006620008000100 */
        /* <DEDUP_REMOVED lines=8> */
[----:B------:R-:W-:Y:S01]  /*0690*/  NOP ;  /* 0x0000000000007918 */ /* 0x000fe20000000000 */
.L_x_9:
[----:B------:R-:W2:Y:S01]  /*06a0*/  SHFL.IDX PT, R0, R162, RZ, 0x1f ;  /* 0x00001fffa2007589 */ /* 0x000ea200000e0000 */
[----:B------:R-:W-:Y:S01]  /*06b0*/  NOP ;  /* 0x0000000000007918 */ /* 0x000fe20000000000 */
[----:B--2---:R-:W-:-:S13]  /*06c0*/  ISETP.NE.AND P0, PT, R0, 0x1, PT ;  /* 0x000000010000780c */ /* 0x004fda0003f05270 */
[----:B------:R-:W-:Y:S05]  /*06d0*/  @P0 BRA `(.L_x_10) ;  /* 0x0000000000540947 */ /* 0x000fea0003800000 */
[----:B------:R-:W-:Y:S01]  /*06e0*/  UMOV UR9, 0x400 ;  /* 0x0000040000097882 */ /* 0x000fe20000000000 */
[----:B---3--:R-:W-:Y:S01]  /*06f0*/  UMOV UR8, 0x20 ;  /* 0x0000002000087882 */ /* 0x008fe20000000000 */
[----:B------:R-:W-:Y:S01]  /*0700*/  UMOV UR7, 0x80 ;  /* 0x0000008000077882 */ /* 0x000fe20000000000 */
[----:B------:R-:W-:Y:S02]  /*0710*/  ULEA UR9, UR37, UR9, 0x18 ;  /* 0x0000000925097291 */ /* 0x000fe4000f8ec0ff */
[----:B------:R-:W-:-:S04]  /*0720*/  UIADD3 UR12, UPT, UPT, -UR8, 0x100000, URZ ;  /* 0x00100000080c7890 */ /* 0x000fc8000fffe1ff */
[----:B------:R-:W-:Y:S02]  /*0730*/  USHF.L.U32 UR13, UR12, 0xb, URZ ;  /* 0x0000000b0c0d7899 */ /* 0x000fe400080006ff */
[----:B------:R-:W-:Y:S02]  /*0740*/  USHF.L.U32 UR12, UR12, 0x1, URZ ;  /* 0x000000010c0c7899 */ /* 0x000fe400080006ff */
[----:B------:R-:W-:-:S04]  /*0750*/  UIADD3 UR14, UPT, UPT, -UR7, 0x100000, URZ ;  /* 0x00100000070e7890 */ /* 0x000fc8000fffe1ff */
[----:B------:R-:W-:Y:S02]  /*0760*/  USHF.L.U32 UR15, UR14, 0xb, URZ ;  /* 0x0000000b0e0f7899 */ /* 0x000fe400080006ff */
[----:B------:R-:W-:Y:S01]  /*0770*/  USHF.L.U32 UR14, UR14, 0x1, URZ ;  /* 0x000000010e0e7899 */ /* 0x000fe200080006ff */
[----:B------:R-:W-:Y:S01]  /*0780*/  ELECT P0, URZ, PT ;  /* 0x0000000000ff782f */ /* 0x000fe20003800000 */
[----:B------:R-:W2:Y:S02]  /*0790*/  FENCE.VIEW.ASYNC.S ;  /* 0x00000000000073c6 */ /* 0x000ea40000000000 */
[----:B--2---:R2:W3:Y:S08]  /*07a0*/  SYNCS.EXCH.64 URZ, [UR9+0x50], UR12 ;  /* 0x0000500c09ff75b2 */ /* 0x0044f00008000100 */
        /* <DEDUP_REMOVED lines=8> */
.L_x_10:
[----:B------:R-:W4:Y:S01]  /*0830*/  SHFL.IDX PT, R0, R162, RZ, 0x1f ;  /* 0x00001fffa2007589 */ /* 0x000f2200000e0000 */
[----:B------:R-:W-:Y:S01]  /*0840*/  NOP ;  /* 0x0000000000007918 */ /* 0x000fe20000000000 */
[----:B----4-:R-:W-:-:S13]  /*0850*/  ISETP.NE.AND P0, PT, R0, 0x3, PT ;  /* 0x000000030000780c */ /* 0x010fda0003f05270 */
[----:B------:R-:W-:Y:S05]  /*0860*/  @P0 BRA `(.L_x_11) ;  /* 0x00000000002c0947 */ /* 0x000fea0003800000 */
[----:B---3--:R-:W-:Y:S01]  /*0870*/  UMOV UR8, 0x400 ;  /* 0x0000040000087882 */ /* 0x008fe20000000000 */
[----:B------:R-:W-:Y:S01]  /*0880*/  UMOV UR7, 0x20 ;  /* 0x0000002000077882 */ /* 0x000fe20000000000 */
[----:B------:R-:W-:Y:S02]  /*0890*/  ULEA UR8, UR37, UR8, 0x18 ;  /* 0x0000000825087291 */ /* 0x000fe4000f8ec0ff */
[----:B--2---:R-:W-:-:S04]  /*08a0*/  UIADD3 UR12, UPT, UPT, -UR7, 0x100000, URZ ;  /* 0x00100000070c7890 */ /* 0x004fc8000fffe1ff */
[----:B------:R-:W-:Y:S02]  /*08b0*/  USHF.L.U32 UR13, UR12, 0xb, URZ ;  /* 0x0000000b0c0d7899 */ /* 0x000fe400080006ff */
[----:B------:R-:W-:Y:S01]  /*08c0*/  USHF.L.U32 UR12, UR12, 0x1, URZ ;  /* 0x000000010c0c7899 */ /* 0x000fe200080006ff */
[----:B------:R-:W-:Y:S01]  /*08d0*/  ELECT P0, URZ, PT ;  /* 0x0000000000ff782f */ /* 0x000fe20003800000 */
[----:B------:R-:W2:Y:S10]  /*08e0*/  FENCE.VIEW.ASYNC.S ;  /* 0x00000000000073c6 */ /* 0x000eb40000000000 */
[----:B--2---:R4:W2:Y:S01]  /*08f0*/  SYNCS.EXCH.64 URZ, [UR8+0x90], UR12 ;  /* 0x0000900c08ff75b2 */ /* 0x0048a20008000100 */
[----:B------:R4:W3:Y:S02]  /*0900*/  SYNCS.EXCH.64 URZ, [UR8+0x98], UR12 ;  /* 0x0000980c08ff75b2 */ /* 0x0008e40008000100 */
[----:B----4-:R-:W-:Y:S01]  /*0910*/  NOP ;  /* 0x0000000000007918 */ /* 0x010fe20000000000 */
.L_x_11:
[----:B------:R-:W4:Y:S01]  /*0920*/  SHFL.IDX PT, R0, R162, RZ, 0x1f ;  /* 0x00001fffa2007589 */ /* 0x000f2200000e0000 */
[----:B------:R-:W-:Y:S01]  /*0930*/  NOP ;  /* 0x0000000000007918 */ /* 0x000fe20000000000 */
[----:B----4-:R-:W-:-:S13]  /*0940*/  ISETP.NE.AND P0, PT, R0, 0x4, PT ;  /* 0x000000040000780c */ /* 0x010fda0003f05270 */
[----:B------:R-:W-:Y:S05]  /*0950*/  @P0 BRA `(.L_x_12) ;  /* 0x0000000000480947 */ /* 0x000fea0003800000 */
[----:B--2---:R-:W-:Y:S01]  /*0960*/  UMOV UR9, 0x1e0 ;  /* 0x000001e000097882 */ /* 0x004fe20000000000 */
[----:B---3--:R-:W-:Y:S01]  /*0970*/  UMOV UR8, 0x400 ;  /* 0x0000040000087882 */ /* 0x008fe20000000000 */
[----:B------:R-:W-:Y:S01]  /*0980*/  USEL UR9, UR9, 0x1a0, UP5 ;  /* 0x000001a009097887 */ /* 0x000fe2000a800000 */
        /* <DEDUP_REMOVED lines=10> */
[----:B--2---:R4:W2:Y:S08]  /*0a30*/  SYNCS.EXCH.64 URZ, [UR8+0xa0], UR12 ;  /* 0x0000a00c08ff75b2 */ /* 0x0048b00008000100 */
[----:B------:R4:W3:Y:S01]  /*0a40*/  SYNCS.EXCH.64 URZ, [UR8+0xb0], UR14 ;  /* 0x0000b00e08ff75b2 */ /* 0x0008e20008000100 */
[----:B------:R4:W1:Y:S01]  /*0a50*/  SYNCS.EXCH.64 URZ, [UR8+0xa8], UR12 ;  /* 0x0000a80c08ff75b2 */ /* 0x0008620008000100 */
[----:B------:R4:W1:Y:S02]  /*0a60*/  SYNCS.EXCH.64 URZ, [UR8+0xb8], UR14 ;  /* 0x0000b80e08ff75b2 */ /* 0x0008640008000100 */
[----:B----4-:R-:W-:Y:S01]  /*0a70*/  NOP ;  /* 0x0000000000007918 */ /* 0x010fe20000000000 */
.L_x_12:
[----:B------:R-:W4:Y:S01]  /*0a80*/  SHFL.IDX PT, R0, R162, RZ, 0x1f ;  /* 0x00001fffa2007589 */ /* 0x000f2200000e0000 */
[----:B------:R-:W-:Y:S01]  /*0a90*/  NOP ;  /* 0x0000000000007918 */ /* 0x000fe20000000000 */
[----:B----4-:R-:W-:-:S13]  /*0aa0*/  ISETP.NE.AND P0, PT, R0, 0x5, PT ;  /* 0x000000050000780c */ /* 0x010fda0003f05270 */
[----:B------:R-:W-:Y:S05]  /*0ab0*/  @P0 BRA `(.L_x_13) ;  /* 0x0000000000440947 */ /* 0x000fea0003800000 */
[----:B--2---:R-:W-:Y:S01]  /*0ac0*/  UMOV UR9, 0x400 ;  /* 0x0000040000097882 */ /* 0x004fe20000000000 */
        /* <DEDUP_REMOVED lines=16> */
.L_x_13:
[----:B------:R-:W4:Y:S01]  /*0bd0*/  SHFL.IDX PT, R0, R162, RZ, 0x1f ;  /* 0x00001fffa2007589 */ /* 0x000f2200000e0000 */
[----:B------:R-:W-:Y:S01]  /*0be0*/  ISETP.NE.OR P1, PT, RZ, UR10, !P1 ;  /* 0x0000000aff007c0c */ /* 0x000fe2000cf25670 */
        /* <DEDUP_REMOVED lines=12> */
[----:B------:R4:W3:Y:S01]  /*0cb0*/  SYNCS.EXCH.64 URZ, [UR8+0xf0], UR12 ;  /* 0x0000f00c08ff75b2 */ /* 0x0008e20008000100 */
[----:B------:R4:W1:Y:S01]  /*0cc0*/  SYNCS.EXCH.64 URZ, [UR8+0xe8], UR12 ;  /* 0x0000e80c08ff75b2 */ /* 0x0008620008000100 */
[----:B------:R4:W1:Y:S02]  /*0cd0*/  SYNCS.EXCH.64 URZ, [UR8+0xf8], UR12 ;  /* 0x0000f80c08ff75b2 */ /* 0x0008640008000100 */
[----:B----4-:R-:W-:Y:S01]  /*0ce0*/  NOP ;  /* 0x0000000000007918 */ /* 0x010fe20000000000 */
.L_x_14:
[----:B------:R-:W-:Y:S01]  /*0cf0*/  VOTEU.ALL UP1, P1 ;  /* 0x0000000000ff7886 */ /* 0x000fe20000820000 */
[----:B---3--:R-:W3:Y:S01]  /*0d00*/  LDCU UR8, c[0x0][0x36c] ;  /* 0x00006d80ff0877ac */ /* 0x008ee20008000800 */
[----:B------:R-:W-:Y:S01]  /*0d10*/  NOP ;  /* 0x0000000000007918 */ /* 0x000fe20000000000 */
[----:B------:R-:W-:Y:S01]  /*0d20*/  LOP3.LUT R10, R170, 0x1f, RZ, 0xc0, !PT ;  /* 0x0000001faa0a7812 */ /* 0x000fe200078ec0ff */
[----:B--2---:R-:W-:Y:S01]  /*0d30*/  UMOV UR12, 0x20 ;  /* 0x00000020000c7882 */ /* 0x004fe20000000000 */
[----:B------:R-:W-:Y:S01]  /*0d40*/  @!UP1 UMOV UR7, 0x400 ;  /* 0x0000040000079882 */ /* 0x000fe20000000000 */
[----:B------:R-:W-:-:S04]  /*0d50*/  @!UP1 UIADD3 UR12, UPT, UPT, -UR12, 0x100000, URZ ;  /* 0x001000000c0c9890 */ /* 0x000fc8000fffe1ff */
[----:B------:R-:W-:Y:S02]  /*0d60*/  @!UP1 USHF.L.U32 UR13, UR12, 0xb, URZ ;  /* 0x0000000b0c0d9899 */ /* 0x000fe400080006ff */
[----:B------:R-:W-:Y:S02]  /*0d70*/  @!UP1 USHF.L.U32 UR12, UR12, 0x1, URZ ;  /* 0x000000010c0c9899 */ /* 0x000fe400080006ff */
[----:B------:R-:W-:Y:S01]  /*0d80*/  @!UP1 ULEA UR7, UR37, UR7, 0x18 ;  /* 0x0000000725079291 */ /* 0x000fe2000f8ec0ff */
[----:B------:R-:W-:Y:S01]  /*0d90*/  VOTEU.ALL UP1, P1 ;  /* 0x0000000000ff7886 */ /* 0x000fe20000820000 */
[----:B------:R-:W-:Y:S01]  /*0da0*/  UISETP.NE.AND UP4, UPT, UR10, URZ, UPT ;  /* 0x000000ff0a00728c */ /* 0x000fe2000bf85270 */
[----:B------:R-:W2:Y:S09]  /*0db0*/  FENCE.VIEW.ASYNC.S ;  /* 0x00000000000073c6 */ /* 0x000eb20000000000 */
[----:B--2---:R2:W4:Y:S01]  /*0dc0*/  @!UP1 SYNCS.EXCH.64 URZ, [UR7+0x100], UR12 ;  /* 0x0001000c07ff95b2 */ /* 0x0045220008000100 */
[----:B---3--:R-:W-:-:S09]  /*0dd0*/  UISETP.EQ.U32.AND UP1, UPT, UR8, 0x1, UPT ;  /* 0x000000010800788c */ /* 0x008fd2000bf22070 */
[----:B------:R-:W-:Y:S05]  /*0de0*/  BRA.U !UP1, `(.L_x_15) ;  /* 0x0000000109087547 */ /* 0x000fea000b800000 */
[----:B-1--4-:R-:W-:Y:S01]  /*0df0*/  UCGABAR_ARV ;  /* 0x00000000000079c7 */ /* 0x012fe20008000000 */
[----:B------:R-:W-:Y:S05]  /*0e00*/  BRA `(.L_x_16) ;  /* 0x0000000000047947 */ /* 0x000fea0003800000 */
.L_x_15:
[----:B-1--4-:R-:W-:Y:S01]  /*0e10*/  NOP ;  /* 0x0000000000007918 */ /* 0x012fe20000000000 */
.L_x_16:
[----:B------:R-:W1:Y:S01]  /*0e20*/  S2R R11, SR_CTAID.X ;  /* 0x00000000000b7919 */ /* 0x000e620000002500 */
[----:B------:R-:W-:-:S05]  /*0e30*/  CS2R.32 R156, SR_CgaSize ;  /* 0x00000000009c7805 */ /* 0x000fca0000008a00 */
[----:B------:R-:W-:-:S05]  /*0e40*/  IMAD R156, R156, -0xa0, RZ ;  /* 0xffffff609c9c7824 */ /* 0x000fca00078e02ff */
[----:B------:R-:W-:-:S14]  /*0e50*/  R2UR UR8, R156 ;  /* 0x000000009c0872ca */ /* 0x000fdc00000e0000 */
[----:B------:R-:W3:Y:S01]  /*0e60*/  LDCU UR8, c[0x0][UR8+0x2b0] ;  /* 0x00005600080877ac */ /* 0x000ee20008000800 */
[----:B------:R-:W-:-:S05]  /*0e70*/  CS2R.32 R0, SR_CgaSize ;  /* 0x0000000000007805 */ /* 0x000fca0000008a00 */
[----:B------:R-:W-:-:S06]  /*0e80*/  IMAD R0, R0, -0xa0, RZ ;  /* 0xffffff6000007824 */ /* 0x000fcc00078e02ff */
[----:B------:R-:W4:Y:S01]  /*0e90*/  LDC R0, c[0x0][R0+0x2a0] ;  /* 0x0000a80000007b82 */ /* 0x000f220000000800 */
[----:B------:R-:W-:Y:S01]  /*0ea0*/  PRMT R8, RZ, 0x7610, R8 ;  /* 0x00007610ff087816 */ /* 0x000fe20000000008 */
[----:B------:R-:W3:Y:S01]  /*0eb0*/  S2R R20, SR_CTAID.Y ;  /* 0x0000000000147919 */ /* 0x000ee20000002600 */
[----:B------:R-:W-:-:S05]  /*0ec0*/  CS2R.32 R156, SR_CgaSize ;  /* 0x00000000009c7805 */ /* 0x000fca0000008a00 */
[----:B------:R-:W-:-:S05]  /*0ed0*/  IMAD R156, R156, -0xa0, RZ ;  /* 0xffffff609c9c7824 */ /* 0x000fca00078e02ff */
[----:B--2---:R-:W-:-:S14]  /*0ee0*/  R2UR UR7, R156 ;  /* 0x000000009c0772ca */ /* 0x004fdc00000e0000 */
[----:B------:R-:W2:Y:S01]  /*0ef0*/  LDCU UR7, c[0x0][UR7+0x2b4] ;  /* 0x00005680070777ac */ /* 0x000ea20008000800 */
[----:B------:R-:W-:Y:S01]  /*0f00*/  UISETP.NE.AND UP2, UPT, UR10, 0x2, UPT ;  /* 0x000000020a00788c */ /* 0x000fe2000bf45270 */
[----:B------:R-:W3:Y:S01]  /*0f10*/  LDC R9, c[0x0][0xb24] ;  /* 0x0002c900ff097b82 */ /* 0x000ee20000000800 */
[----:B------:R-:W-:-:S05]  /*0f20*/  CS2R.32 R154, SR_CgaSize ;  /* 0x00000000009a7805 */ /* 0x000fca0000008a00 */
[----:B------:R-:W-:-:S06]  /*0f30*/  IMAD R154, R154, -0xa0, RZ ;  /* 0xffffff609a9a7824 */ /* 0x000fcc00078e02ff */
[----:B------:R-:W4:Y:S08]  /*0f40*/  LDC R154, c[0x0][R154+0x2a4] ;  /* 0x0000a9009a9a7b82 */ /* 0x000f300000000800 */
[----:B------:R-:W4:Y:S01]  /*0f50*/  LDC R72, c[0x0][0xb24] ;  /* 0x0002c900ff487b82 */ /* 0x000f220000000800 */
[----:B-1----:R-:W-:Y:S01]  /*0f60*/  I2FP.F32.U32 R4, R11 ;  /* 0x0000000b00047245 */ /* 0x002fe20000201000 */
[----:B------:R-:W-:-:S06]  /*0f70*/  IMAD.MOV.U32 R21, RZ, RZ, R11 ;  /* 0x000000ffff157224 */ /* 0x000fcc00078e000b */
[----:B------:R-:W1:Y:S01]  /*0f80*/  S2UR UR36, SR_CTAID.Z ;  /* 0x00000000002479c3 */ /* 0x000e620000002700 */
[----:B---3--:R-:W-:Y:S02]  /*0f90*/  ISETP.GE.AND P0, PT, R9, 0x1, PT ;  /* 0x000000010900780c */ /* 0x008fe40003f06270 */
[----:B------:R-:W-:Y:S01]  /*0fa0*/  I2FP.F32.U32 R2, R20 ;  /* 0x0000001400027245 */ /* 0x000fe20000201000 */
[----:B------:R-:W-:-:S04]  /*0fb0*/  FMUL R4, R4, UR8 ;  /* 0x0000000804047c20 */ /* 0x000fc80008400000 */
[----:B--2---:R-:W-:Y:S01]  /*0fc0*/  FMUL R2, R2, UR7 ;  /* 0x0000000702027c20 */ /* 0x004fe20008400000 */
[----:B------:R-:W2:Y:S01]  /*0fd0*/  F2I.U32.TRUNC.NTZ R156, R4 ;  /* 0x00000004009c7305 */ /* 0x000ea2000020f000 */
[----:B------:R-:W3:Y:S07]  /*0fe0*/  LDCU UR7, c[0x0][0xb30] ;  /* 0x00016600ff0777ac */ /* 0x000eee0008000800 */
[----:B------:R-:W1:Y:S01]  /*0ff0*/  F2I.U32.TRUNC.NTZ R3, R2 ;  /* 0x0000000200037305 */ /* 0x000e62000020f000 */
[----:B--2---:R-:W-:-:S04]  /*1000*/  IMAD.MOV R156, RZ, RZ, -R156 ;  /* 0x000000ffff9c7224 */ /* 0x004fc800078e0a9c */
[----:B----4-:R-:W-:Y:S01]  /*1010*/  IMAD R156, R0, R156, R11 ;  /* 0x0000009c009c7224 */ /* 0x010fe200078e020b */
[----:B------:R-:W-:Y:S01]  /*1020*/  PRMT R0, RZ, 0x7610, R0 ;  /* 0x00007610ff007816 */ /* 0x000fe20000000000 */
[----:B---3--:R-:W-:Y:S01]  /*1030*/  UISETP.NE.AND UP3, UPT, UR7, 0x1, UPT ;  /* 0x000000010700788c */ /* 0x008fe2000bf65270 */
[----:B-1----:R-:W-:-:S05]  /*1040*/  IADD3 R3, PT, PT, -R3, RZ, RZ ;  /* 0x000000ff03037210 */ /* 0x002fca0007ffe1ff */
[----:B------:R-:W-:Y:S01]  /*1050*/  IMAD R154, R154, R3, R20 ;  /* 0x000000039a9a7224 */ /* 0x000fe200078e0214 */
[----:B------:R-:W-:Y:S06]  /*1060*/  BRA.U UP4, `(.L_x_17) ;  /* 0x0000000104247547 */ /* 0x000fec000b800000 */
[----:B------:R-:W-:Y:S01]  /*1070*/  ISETP.NE.AND P1, PT, R154, RZ, PT ;  /* 0x000000ff9a00720c */ /* 0x000fe20003f25270 */
[----:B------:R-:W-:Y:S01]  /*1080*/  IMAD.MOV.U32 R0, RZ, RZ, 0x3 ;  /* 0x00000003ff007424 */ /* 0x000fe200078e00ff */
[C---:B------:R-:W-:Y:S02]  /*1090*/  LOP3.LUT R3, R156.reuse, 0xfffffffe, RZ, 0xc0, !PT ;  /* 0xfffffffe9c037812 */ /* 0x040fe400078ec0ff */
[----:B------:R-:W-:Y:S02]  /*10a0*/  ISETP.LT.U32.OR P1, PT, R156, 0x2, !P1 ;  /* 0x000000029c00780c */ /* 0x000fe40004f21470 */
[----:B------:R-:W-:Y:S02]  /*10b0*/  SHF.L.U32 R0, R0, R3, RZ ;  /* 0x0000000300007219 */ /* 0x000fe400000006ff */
[----:B------:R-:W-:Y:S02]  /*10c0*/  SEL R5, RZ, 0x1, !P1 ;  /* 0x00000001ff057807 */ /* 0x000fe40004800000 */
[----:B------:R-:W-:-:S05]  /*10d0*/  SEL R2, RZ, 0x2, !P1 ;  /* 0x00000002ff027807 */ /* 0x000fca0004800000 */
[----:B------:R-:W-:-:S05]  /*10e0*/  IMAD.IADD R2, R5, 0x1, R2 ;  /* 0x0000000105027824 */ /* 0x000fca00078e0202 */
[----:B------:R-:W-:Y:S02]  /*10f0*/  PRMT R8, R2, 0x7610, R8 ;  /* 0x0000761002087816 */ /* 0x000fe40000000008 */
.L_x_17:
[----:B------:R-:W-:Y:S05]  /*1100*/  @!P0 BRA `(.L_x_18) ;  /* 0x0000000000b88947 */ /* 0x000fea0003800000 */
[----:B------:R-:W1:Y:S01]  /*1110*/  LDC.64 R4, c[0x0][0xb18] ;  /* 0x0002c600ff047b82 */ /* 0x000e620000000a00 */
[----:B------:R-:W-:-:S07]  /*1120*/  ISETP.NE.AND P0, PT, R9, 0x1, PT ;  /* 0x000000010900780c */ /* 0x000fce0003f05270 */
[----:B------:R-:W2:Y:S08]  /*1130*/  LDC R14, c[0x0][0xb0c] ;  /* 0x0002c300ff0e7b82 */ /* 0x000eb00000000800 */
[----:B------:R-:W3:Y:S08]  /*1140*/  LDC R13, c[0x0][0x370] ;  /* 0x0000dc00ff0d7b82 */ /* 0x000ef00000000800 */
[----:B------:R-:W4:Y:S01]  /*1150*/  LDC R16, c[0x0][0x374] ;  /* 0x0000dd00ff107b82 */ /* 0x000f220000000800 */
[----:B-1----:R-:W-:-:S07]  /*1160*/  ISETP.NE.AND P1, PT, R4, 0x1, PT ;  /* 0x000000010400780c */ /* 0x002fce0003f25270 */
[----:B------:R-:W3:Y:S01]  /*1170*/  LDC.64 R6, c[0x0][0xb10] ;  /* 0x0002c400ff067b82 */ /* 0x000ee20000000a00 */
[----:B--2---:R-:W-:-:S07]  /*1180*/  ISETP.NE.AND P2, PT, R14, 0x1, PT ;  /* 0x000000010e00780c */ /* 0x004fce0003f45270 */
[----:B------:R-:W1:Y:S08]  /*1190*/  LDC R12, c[0x0][0xb20] ;  /* 0x0002c800ff0c7b82 */ /* 0x000e700000000800 */
[----:B------:R-:W2:Y:S01]  /*11a0*/  LDC.64 R2, c[0x0][0xb28] ;  /* 0x0002ca00ff027b82 */ /* 0x000ea20000000a00 */
[----:B----4-:R-:W-:-:S04]  /*11b0*/  IMAD.HI.U32 R15, R16, R5, RZ ;  /* 0x00000005100f7227 */ /* 0x010fc800078e00ff */
[----:B------:R-:W-:-:S04]  /*11c0*/  IMAD.HI.U32 R5, R20, R5, RZ ;  /* 0x0000000514057227 */ /* 0x000fc800078e00ff */
[----:B---3--:R-:W-:-:S04]  /*11d0*/  IMAD.HI.U32 R18, R13, R6, RZ ;  /* 0x000000060d127227 */ /* 0x008fc800078e00ff */
[C---:B------:R-:W-:Y:S01]  /*11e0*/  IMAD.HI.U32 R22, R11.reuse, R6, RZ ;  /* 0x000000060b167227 */ /* 0x040fe200078e00ff */
[-C--:B------:R-:W-:Y:S02]  /*11f0*/  @P2 SHF.R.U32.HI R13, RZ, R7.reuse, R18 ;  /* 0x00000007ff0d2219 */ /* 0x080fe40000011612 */
[-C--:B-1----:R-:W-:Y:S02]  /*1200*/  @P1 SHF.R.U32.HI R16, RZ, R12.reuse, R15 ;  /* 0x0000000cff101219 */ /* 0x082fe4000001160f */
[----:B------:R-:W-:Y:S02]  /*1210*/  SHF.R.U32.HI R5, RZ, R12, R5 ;  /* 0x0000000cff057219 */ /* 0x000fe40000011605 */
[----:B------:R-:W-:Y:S02]  /*1220*/  SHF.R.U32.HI R22, RZ, R7, R22 ;  /* 0x00000007ff167219 */ /* 0x000fe40000011616 */
[----:B------:R-:W-:Y:S01]  /*1230*/  SEL R5, R20, R5, !P1 ;  /* 0x0000000514057207 */ /* 0x000fe20004800000 */
[----:B--2---:R-:W-:Y:S01]  /*1240*/  IMAD.HI.U32 R18, R16, R2, RZ ;  /* 0x0000000210127227 */ /* 0x004fe200078e00ff */
[----:B------:R-:W-:-:S02]  /*1250*/  SEL R21, R11, R22, !P2 ;  /* 0x000000160b157207 */ /* 0x000fc40005000000 */
[----:B------:R-:W-:Y:S01]  /*1260*/  IADD3 R7, PT, PT, -R5, RZ, RZ ;  /* 0x000000ff05077210 */ /* 0x000fe20007ffe1ff */
[----:B------:R-:W-:Y:S01]  /*1270*/  IMAD.HI.U32 R6, R13, R2, RZ ;  /* 0x000000020d067227 */ /* 0x000fe200078e00ff */
[----:B------:R-:W-:-:S03]  /*1280*/  @P0 SHF.R.U32.HI R16, RZ, R3, R18 ;  /* 0x00000003ff100219 */ /* 0x000fc60000011612 */
[----:B------:R-:W-:Y:S01]  /*1290*/  IMAD R7, R4, R7, R20 ;  /* 0x0000000704077224 */ /* 0x000fe200078e0214 */
[----:B------:R-:W-:Y:S01]  /*12a0*/  @P0 SHF.R.U32.HI R13, RZ, R3, R6 ;  /* 0x00000003ff0d0219 */ /* 0x000fe20000011606 */
[----:B------:R-:W-:-:S04]  /*12b0*/  IMAD R16, R16, R9, RZ ;  /* 0x0000000910107224 */ /* 0x000fc800078e02ff */
[----:B------:R-:W-:Y:S01]  /*12c0*/  IMAD R6, R13, R9, RZ ;  /* 0x000000090d067224 */ /* 0x000fe200078e02ff */
[----:B------:R-:W-:-:S04]  /*12d0*/  ISETP.GE.AND P1, PT, R5, R16, PT ;  /* 0x000000100500720c */ /* 0x000fc80003f26270 */
[----:B------:R-:W-:Y:S01]  /*12e0*/  ISETP.GE.OR P1, PT, R21, R6, P1 ;  /* 0x000000061500720c */ /* 0x000fe20000f26670 */
[----:B------:R-:W-:-:S05]  /*12f0*/  IMAD.HI.U32 R6, R5, R2, RZ ;  /* 0x0000000205067227 */ /* 0x000fca00078e00ff */
[----:B------:R-:W-:-:S04]  /*1300*/  SHF.R.U32.HI R6, RZ, R3, R6 ;  /* 0x00000003ff067219 */ /* 0x000fc80000011606 */
[----:B------:R-:W-:-:S03]  /*1310*/  SEL R6, R5, R6, !P0 ;  /* 0x0000000605067207 */ /* 0x000fc60004000000 */
[----:B------:R-:W-:Y:S01]  /*1320*/  @!P1 IMAD.HI.U32 R12, R21, R2, RZ ;  /* 0x00000002150c9227 */ /* 0x000fe200078e00ff */
[----:B------:R-:W-:-:S04]  /*1330*/  IADD3 R2, PT, PT, -R6, RZ, RZ ;  /* 0x000000ff06027210 */ /* 0x000fc80007ffe1ff */
[----:B------:R-:W-:Y:S01]  /*1340*/  @!P1 SHF.R.U32.HI R12, RZ, R3, R12 ;  /* 0x00000003ff0c9219 */ /* 0x000fe2000001160c */
[----:B------:R-:W-:-:S03]  /*1350*/  IMAD R2, R9, R2, R5 ;  /* 0x0000000209027224 */ /* 0x000fc600078e0205 */
[----:B------:R-:W-:-:S05]  /*1360*/  @!P1 SEL R3, R21, R12, !P0 ;  /* 0x0000000c15039207 */ /* 0x000fca0004000000 */
[--C-:B------:R-:W-:Y:S02]  /*1370*/  @!P1 IMAD.IADD R6, R6, 0x1, -R3.reuse ;  /* 0x0000000106069824 */ /* 0x100fe400078e0a03 */
[----:B------:R-:W-:Y:S01]  /*1380*/  @!P1 IMAD R3, R2, R13, R3 ;  /* 0x0000000d02039224 */ /* 0x000fe200078e0203 */
[----:B------:R-:W-:Y:S01]  /*1390*/  IADD3 R2, PT, PT, -R21, RZ, RZ ;  /* 0x000000ff15027210 */ /* 0x000fe20007ffe1ff */
[----:B------:R-:W-:Y:S02]  /*13a0*/  @!P1 IMAD R5, R6, R9, R21 ;  /* 0x0000000906059224 */ /* 0x000fe400078e0215 */
[----:B------:R-:W-:Y:S02]  /*13b0*/  @!P1 IMAD.MOV.U32 R21, RZ, RZ, R3 ;  /* 0x000000ffff159224 */ /* 0x000fe400078e0003 */
[----:B------:R-:W-:Y:S02]  /*13c0*/  IMAD R2, R14, R2, R11 ;  /* 0x000000020e027224 */ /* 0x000fe400078e020b */
[----:B------:R-:W-:-:S02]  /*13d0*/  IMAD R20, R5, R4, R7 ;  /* 0x0000000405147224 */ /* 0x000fc400078e0207 */
[----:B------:R-:W-:Y:S02]  /*13e0*/  IMAD R21, R21, R14, R2 ;  /* 0x0000000e15157224 */ /* 0x000fe400078e0202 */
.L_x_18:
[----:B------:R-:W-:Y:S05]  /*13f0*/  BRA.U UP3, `(.L_x_19) ;  /* 0x0000000103407547 */ /* 0x000fea000b800000 */
[----:B------:R-:W1:Y:S08]  /*1400*/  LDC.64 R4, c[0x0][0xb10] ;  /* 0x0002c400ff047b82 */ /* 0x000e700000000a00 */
[----:B------:R-:W2:Y:S08]  /*1410*/  LDC.64 R2, c[0x0][0xb18] ;  /* 0x0002c600ff027b82 */ /* 0x000eb00000000a00 */
[----:B------:R-:W3:Y:S08]  /*1420*/  LDC R6, c[0x0][0xb20] ;  /* 0x0002c800ff067b82 */ /* 0x000ef00000000800 */
[----:B------:R-:W4:Y:S01]  /*1430*/  LDC R12, c[0x0][0xb0c] ;  /* 0x0002c300ff0c7b82 */ /* 0x000f220000000800 */
[----:B-1----:R-:W-:-:S05]  /*1440*/  IMAD.HI.U32 R4, R21, R4, RZ ;  /* 0x0000000415047227 */ /* 0x002fca00078e00ff */
[----:B------:R-:W-:Y:S01]  /*1450*/  SHF.R.U32.HI R4, RZ, R5, R4 ;  /* 0x00000005ff047219 */ /* 0x000fe20000011604 */
[----:B--2---:R-:W-:Y:S01]  /*1460*/  IMAD.HI.U32 R3, R20, R3, RZ ;  /* 0x0000000314037227 */ /* 0x004fe200078e00ff */
[----:B------:R-:W-:-:S04]  /*1470*/  ISETP.NE.AND P0, PT, R2, 0x1, PT ;  /* 0x000000010200780c */ /* 0x000fc80003f05270 */
[----:B---3--:R-:W-:-:S04]  /*1480*/  SHF.R.U32.HI R3, RZ, R6, R3 ;  /* 0x00000006ff037219 */ /* 0x008fc80000011603 */
[----:B------:R-:W-:Y:S02]  /*1490*/  SEL R3, R20, R3, !P0 ;  /* 0x0000000314037207 */ /* 0x000fe40004000000 */
[----:B----4-:R-:W-:-:S04]  /*14a0*/  ISETP.NE.AND P1, PT, R12, 0x1, PT ;  /* 0x000000010c00780c */ /* 0x010fc80003f25270 */
[----:B------:R-:W-:-:S05]  /*14b0*/  SEL R6, R21, R4, !P1 ;  /* 0x0000000415067207 */ /* 0x000fca0004800000 */
[----:B------:R-:W-:Y:S02]  /*14c0*/  IMAD.IADD R4, R3, 0x1, -R6 ;  /* 0x0000000103047824 */ /* 0x000fe400078e0a06 */
[----:B------:R-:W-:Y:S02]  /*14d0*/  IMAD.IADD R3, R6, 0x1, -R3 ;  /* 0x0000000106037824 */ /* 0x000fe400078e0a03 */
[----:B------:R-:W-:Y:S02]  /*14e0*/  IMAD R21, R4, R12, R21 ;  /* 0x0000000c04157224 */ /* 0x000fe400078e0215 */
[----:B------:R-:W-:Y:S02]  /*14f0*/  IMAD R20, R3, R2, R20 ;  /* 0x0000000203147224 */ /* 0x000fe400078e0214 */
.L_x_19:
[----:B------:R-:W-:Y:S05]  /*1500*/  BRA.U !UP1, `(.L_x_20) ;  /* 0x00000001090c7547 */ /* 0x000fea000b800000 */
[----:B------:R-:W-:Y:S01]  /*1510*/  UCGABAR_WAIT ;  /* 0x0000000000007dc7 */ /* 0x000fe20008000000 */
[----:B------:R-:W-:Y:S01]  /*1520*/  CCTL.IVALL ;  /* 0x00000000ff00798f */ /* 0x000fe20002000000 */
[----:B------:R-:W-:Y:S05]  /*1530*/  BRA `(.L_x_21) ;  /* 0x0000000000047947 */ /* 0x000fea0003800000 */
.L_x_20:
[----:B------:R-:W-:Y:S06]  /*1540*/  BAR.SYNC.DEFER_BLOCKING 0x0 ;  /* 0x0000000000007b1d */ /* 0x000fec0000010000 */
.L_x_21:
[----:B------:R-:W-:Y:S05]  /*1550*/  BRA.U UP2, `(.L_x_22) ;  /* 0x0000001102cc7547 */ /* 0x000fea000b800000 */
[----:B------:R-:W1:Y:S01]  /*1560*/  LDCU UR4, c[0x0][0x38c] ;  /* 0x00007180ff0477ac */ /* 0x000e620008000800 */
[----:B------:R-:W2:Y:S01]  /*1570*/  LDC R9, c[0x0][0x370] ;  /* 0x0000dc00ff097b82 */ /* 0x000ea20000000800 */
[----:B------:R-:W-:Y:S01]  /*1580*/  IMAD.SHL.U32 R16, R11, 0x80, RZ ;  /* 0x000000800b107824 */ /* 0x000fe200078e00ff */
[----:B------:R-:W-:Y:S01]  /*1590*/  PLOP3.LUT P1, PT, PT, PT, UP5, 0x80, 0x8 ;  /* 0x000000000008781c */ /* 0x000fe20003f2f058 */
[----:B------:R-:W-:Y:S01]  /*15a0*/  HFMA2 R12, -RZ, RZ, 0, 0 ;  /* 0x00000000ff0c7431 */ /* 0x000fe200000001ff */
[----:B------:R-:W-:Y:S01]  /*15b0*/  UISETP.NE.AND UP1, UPT, UR10, URZ, UPT ;  /* 0x000000ff0a00728c */ /* 0x000fe2000bf25270 */
[----:B------:R-:W-:Y:S01]  /*15c0*/  ISETP.NE.AND P4, PT, R10, RZ, P5 ;  /* 0x000000ff0a00720c */ /* 0x000fe20002f85270 */
[----:B------:R-:W-:Y:S01]  /*15d0*/  IMAD.MOV.U32 R15, RZ, RZ, 0x1 ;  /* 0x00000001ff0f7424 */ /* 0x000fe200078e00ff */
[----:B------:R-:W-:Y:S01]  /*15e0*/  PLOP3.LUT P1, PT, P1, PT, PT, 0x8, 0x80 ;  /* 0x000000000080781c */ /* 0x000fe20000f2e170 */
[----:B------:R-:W3:Y:S01]  /*15f0*/  LDC R0, c[0x0][0x374] ;  /* 0x0000dd00ff007b82 */ /* 0x000ee20000000800 */
[----:B------:R-:W-:Y:S01]  /*1600*/  IMAD.MOV.U32 R14, RZ, RZ, RZ ;  /* 0x000000ffff0e7224 */ /* 0x000fe200078e00ff */
[----:B------:R-:W-:Y:S01]  /*1610*/  MOV R8, 0x1 ;  /* 0x0000000100087802 */ /* 0x000fe20000000f00 */
[----:B------:R-:W-:Y:S01]  /*1620*/  IMAD.MOV.U32 R10, RZ, RZ, RZ ;  /* 0x000000ffff0a7224 */ /* 0x000fe200078e00ff */
[----:B------:R-:W-:Y:S01]  /*1630*/  LOP3.LUT R16, R16, 0x80, RZ, 0xc0, !PT ;  /* 0x0000008010107812 */ /* 0x000fe200078ec0ff */
[----:B------:R-:W4:Y:S01]  /*1640*/  LDCU.64 UR14, c[0x0][0x348] ;  /* 0x00006900ff0e77ac */ /* 0x000f220008000a00 */
[----:B-1----:R-:W-:-:S02]  /*1650*/  UIADD3 UR5, UPT, UPT, UR4, 0x3f, URZ ;  /* 0x0000003f04057890 */ /* 0x002fc4000fffe0ff */
[----:B------:R-:W-:Y:S02]  /*1660*/  USEL UR22, UR6, 0x2, UP1 ;  /* 0x0000000206167887 */ /* 0x000fe40008800000 */
[----:B------:R-:W-:Y:S01]  /*1670*/  USHF.R.S32.HI UR7, URZ, 0x1f, UR5 ;  /* 0x0000001fff077899 */ /* 0x000fe20008011405 */
[----:B------:R-:W-:-:S03]  /*1680*/  UMOV UR23, URZ ;  /* 0x000000ff00177c82 */ /* 0x000fc60008000000 */
[----:B------:R-:W-:Y:S02]  /*1690*/  ULEA.HI UR7, UR7, UR5, URZ, 0x6 ;  /* 0x0000000507077291 */ /* 0x000fe4000f8f30ff */
[----:B------:R-:W-:Y:S02]  /*16a0*/  UIADD3 UR5, UPT, UPT, UR4, -0x1, URZ ;  /* 0xffffffff04057890 */ /* 0x000fe4000fffe0ff */
[----:B------:R-:W-:Y:S02]  /*16b0*/  USHF.R.S32.HI UR7, URZ, 0x6, UR7 ;  /* 0x00000006ff077899 */ /* 0x000fe40008011407 */
[----:B------:R-:W-:Y:S02]  /*16c0*/  UISETP.GE.U32.AND UP2, UPT, UR5, -0x7f, UPT ;  /* 0xffffff810500788c */ /* 0x000fe4000bf46070 */
[----:B------:R-:W-:Y:S02]  /*16d0*/  UISETP.LT.U32.AND UP0, UPT, UR7, 0x5, UPT ;  /* 0x000000050700788c */ /* 0x000fe4000bf01070 */
[----:B------:R-:W-:-:S02]  /*16e0*/  UIADD3 UR4, UPT, UPT, UR4, 0x7e, URZ ;  /* 0x0000007e04047890 */ /* 0x000fc4000fffe0ff */
[----:B------:R-:W-:-:S04]  /*16f0*/  USEL UR5, UR7, 0x5, UP0 ;  /* 0x0000000507057887 */ /* 0x000fc80008000000 */
[----:B------:R-:W-:Y:S02]  /*1700*/  UIADD3 UR21, UPT, UPT, UR5, -0x1, URZ ;  /* 0xffffffff05157890 */ /* 0x000fe4000fffe0ff */
[----:B------:R-:W-:Y:S02]  /*1710*/  @UP2 UIADD3 UR21, UPT, UPT, UR5, URZ, URZ ;  /* 0x000000ff05152290 */ /* 0x000fe4000fffe0ff */
[----:B------:R-:W-:Y:S02]  /*1720*/  UIADD3 UR24, UPT, UPT, UR7, -UR5, URZ ;  /* 0x8000000507187290 */ /* 0x000fe4000fffe0ff */
[----:B------:R-:W-:Y:S02]  /*1730*/  UIADD3 UR13, UPT, UPT, UR21, 0x1, URZ ;  /* 0x00000001150d7890 */ /* 0x000fe4000fffe0ff */
[----:B--2-4-:R-:W-:-:S12]  /*1740*/  UIADD3 UR21, UPT, UPT, -UR21, URZ, URZ ;  /* 0x000000ff15157290 */ /* 0x014fd8000fffe1ff */
.L_x_42:
[----:B------:R-:W-:Y:S01]  /*1750*/  UISETP.NE.AND UP0, UPT, UR37, URZ, UPT ;  /* 0x000000ff2500728c */ /* 0x000fe2000bf05270 */
[----:B------:R-:W1:Y:S08]  /*1760*/  S2UR UR37, SR_CgaCtaId ;  /* 0x00000000002579c3 */ /* 0x000e700000008800 */
[----:B------:R-:W-:Y:S05]  /*1770*/  BRA.U UP0, `(.L_x_23) ;  /* 0x0000000100347547 */ /* 0x000fea000b800000 */
[----:B------:R-:W2:Y:S01]  /*1780*/  S2R R2, SR_CgaCtaId ;  /* 0x0000000000027919 */ /* 0x000ea20000008800 */
[----:B------:R-:W-:-:S04]  /*1790*/  MOV R3, 0x400 ;  /* 0x0000040000037802 */ /* 0x000fc80000000f00 */
[----:B--2---:R-:W-:Y:S02]  /*17a0*/  LEA R3, R2, R3, 0x18 ;  /* 0x0000000302037211 */ /* 0x004fe400078ec0ff */
[----:B------:R-:W-:-:S03]  /*17b0*/  SHF.L.U32 R2, R8, 0x1f, RZ ;  /* 0x0000001f08027819 */ /* 0x000fc600000006ff */
[----:B------:R-:W-:-:S04]  /*17c0*/  IMAD R3, R10, 0x8, R3 ;  /* 0x000000080a037824 */ /* 0x000fc800078e0203 */
[----:B------:R-:W2:Y:S02]  /*17d0*/  SYNCS.PHASECHK.TRANS64.TRYWAIT P0, [R3+URZ+0xf0], R2 ;  /* 0x0000f002030075a7 */ /* 0x000ea400080011ff */
[----:B--2---:R-:W-:Y:S05]  /*17e0*/  @!P0 BRA `(.L_x_24) ;  /* 0x0000009c00408947 */ /* 0x004fea0003800000 */
.L_x_148:
[----:B------:R-:W-:Y:S01]  /*17f0*/  VIADD R10, R10, 0x1 ;  /* 0x000000010a0a7836 */ /* 0x000fe20000000000 */
[----:B------:R2:W-:Y:S04]  /*1800*/  SYNCS.ARRIVE.TRANS64.A1T0 RZ, [R3+URZ+0xe0], RZ ;  /* 0x0000e0ff03ff79a7 */ /* 0x0005e800081000ff */
[----:B------:R-:W-:-:S04]  /*1810*/  ISETP.NE.AND P0, PT, R10, 0x2, PT ;  /* 0x000000020a00780c */ /* 0x000fc80003f05270 */
[----:B------:R-:W-:Y:S02]  /*1820*/  SEL R10, R10, RZ, P0 ;  /* 0x000000ff0a0a7207 */ /* 0x000fe40000000000 */
[----:B--2---:R-:W-:-:S04]  /*1830*/  SEL R3, RZ, 0x1, P0 ;  /* 0x00000001ff037807 */ /* 0x004fc80000000000 */
[----:B------:R-:W-:-:S07]  /*1840*/  LOP3.LUT R8, R8, R3, RZ, 0x3c, !PT ;  /* 0x0000000308087212 */ /* 0x000fce00078e3cff */
.L_x_23:
[----:B------:R-:W-:Y:S01]  /*1850*/  UMOV UR6, 0x400 ;  /* 0x0000040000067882 */ /* 0x000fe20000000000 */
[----:B------:R-:W-:Y:S01]  /*1860*/  LEA.HI R3, R21, R21, RZ, 0x1 ;  /* 0x0000001515037211 */ /* 0x000fe200078f08ff */
[----:B-1----:R-:W-:Y:S01]  /*1870*/  ULEA UR6, UR37, UR6, 0x18 ;  /* 0x0000000625067291 */ /* 0x002fe2000f8ec0ff */
[----:B------:R-:W-:Y:S01]  /*1880*/  SHF.L.U32 R2, R15, 0x1f, RZ ;  /* 0x0000001f0f027819 */ /* 0x000fe200000006ff */
[----:B------:R-:W-:Y:S01]  /*1890*/  UISETP.GE.U32.AND UP0, UPT, UR4, 0x7f, UPT ;  /* 0x0000007f0400788c */ /* 0x000fe2000bf06070 */
[C---:B------:R-:W-:Y:S01]  /*18a0*/  R2UR UR9, R16.reuse ;  /* 0x00000000100972ca */ /* 0x040fe200000e0000 */
[----:B------:R-:W-:Y:S01]  /*18b0*/  ULEA UR8, UR23, UR6, 0x3 ;  /* 0x0000000617087291 */ /* 0x000fe2000f8e18ff */
[----:B------:R-:W-:Y:S01]  /*18c0*/  IMAD.SHL.U32 R3, R3, 0x80, RZ ;  /* 0x0000008003037824 */ /* 0x000fe200078e00ff */
[----:B------:R-:W-:Y:S01]  /*18d0*/  R2UR UR11, R16 ;  /* 0x00000000100b72ca */ /* 0x000fe200000e0000 */
[----:B------:R-:W-:-:S03]  /*18e0*/  UMOV UR25, URZ ;  /* 0x000000ff00197c82 */ /* 0x000fc60008000000 */
[----:B------:R-:W-:-:S03]  /*18f0*/  R2UR UR35, R3 ;  /* 0x00000000032372ca */ /* 0x000fc600000e0000 */
[----:B------:R1:W2:Y:S01]  /*1900*/  SYNCS.PHASECHK.TRANS64.TRYWAIT P0, [UR8+0x28], R2 ;  /* 0x00002802ff0075a7 */ /* 0x0002a20008001108 */
[----:B------:R-:W-:-:S09]  /*1910*/  R2UR UR8, R20 ;  /* 0x00000000140872ca */ /* 0x000fd200000e0000 */
[----:B------:R-:W-:-:S04]  /*1920*/  ULOP3.LUT UR35, UR9, 0xffffff00, UR35, 0xf8, !UPT ;  /* 0xffffff0009237892 */ /* 0x000fc8000f8ef823 */
[----:B------:R-:W-:Y:S01]  /*1930*/  ULEA UR11, UR8, UR11, 0x8 ;  /* 0x0000000b080b7291 */ /* 0x000fe2000f8e40ff */
[----:B------:R-:W-:Y:S11]  /*1940*/  BRA.U !UP0, `(.L_x_25) ;  /* 0x0000000108bc7547 */ /* 0x000ff6000b800000 */
[----:B------:R-:W-:Y:S01]  /*1950*/  UMOV UR16, UR21 ;  /* 0x0000001500107c82 */ /* 0x000fe20008000000 */
[----:B------:R-:W-:Y:S01]  /*1960*/  UMOV UR17, UR23 ;  /* 0x0000001700117c82 */ /* 0x000fe20008000000 */
[----:B------:R-:W-:-:S05]  /*1970*/  UMOV UR34, URZ ;  /* 0x000000ff00227c82 */ /* 0x000fca0008000000 */
.L_x_31:
[----:B------:R-:W-:Y:S01]  /*1980*/  ULEA UR33, UR17, UR6, 0x3 ;  /* 0x0000000611217291 */ /* 0x000fe2000f8e18ff */
[----:B------:R-:W-:Y:S01]  /*1990*/  @P5 MOV R3, 0x10000 ;  /* 0x0001000000035802 */ /* 0x000fe20000000f00 */
[----:B-12-4-:R-:W-:Y:S10]  /*19a0*/  @P0 BRA `(.L_x_26) ;  /* 0x00000000000c0947 */ /* 0x016ff40003800000 */
[----:B------:R-:W-:-:S04]  /*19b0*/  SHF.L.U32 R5, R15, 0x1f, RZ ;  /* 0x0000001f0f057819 */ /* 0x000fc800000006ff */
[----:B------:R-:W2:Y:S02]  /*19c0*/  SYNCS.PHASECHK.TRANS64.TRYWAIT P0, [UR33+0x28], R5 ;  /* 0x00002805ff0075a7 */ /* 0x000ea40008001121 */
[----:B--2---:R-:W-:Y:S05]  /*19d0*/  @!P0 BRA `(.L_x_27) ;  /* 0x0000009800d88947 */ /* 0x004fea0003800000 */
.L_x_26:
[----:B------:R2:W-:Y:S01]  /*19e0*/  @P5 SYNCS.ARRIVE.TRANS64 RZ, [UR33], R3 ;  /* 0x00000003ffff59a7 */ /* 0x0005e20008000021 */
[----:B------:R-:W-:Y:S02]  /*19f0*/  ULOP3.LUT UR8, UR22, 0x2, URZ, 0xfc, !UPT ;  /* 0x0000000216087892 */ /* 0x000fe4000f8efcff */
[----:B------:R-:W-:Y:S02]  /*1a00*/  UIADD3 UR16, UPT, UPT, UR16, 0x1, URZ ;  /* 0x0000000110107890 */ /* 0x000fe4000fffe0ff */
[----:B------:R-:W-:Y:S02]  /*1a10*/  UISETP.NE.AND UP0, UPT, UR8, 0x2, UPT ;  /* 0x000000020800788c */ /* 0x000fe4000bf05270 */
[----:B------:R-:W-:-:S07]  /*1a20*/  UISETP.NE.AND UP2, UPT, UR16, 0x1, UPT ;  /* 0x000000011000788c */ /* 0x000fce000bf45270 */
[----:B------:R-:W-:Y:S05]  /*1a30*/  BRA.U UP0, `(.L_x_28) ;  /* 0x0000000100047547 */ /* 0x000fea000b800000 */
[----:B------:R-:W-:Y:S05]  /*1a40*/  BPT.TRAP 0x1 ;  /* 0x000000040000795c */ /* 0x000fea0000300000 */
.L_x_28:
[----:B------:R-:W-:Y:S04]  /*1a50*/  BSSY.RECONVERGENT B0, `(.L_x_29) ;  /* 0x0000003000007945 */ /* 0x000fe80003800200 */
[----:B------:R-:W-:Y:S05]  /*1a60*/  @!P4 BRA `(.L_x_30) ;  /* 0x000000000004c947 */ /* 0x000fea0003800000 */
[----:B------:R-:W-:Y:S05]  /*1a70*/  BPT.TRAP 0x1 ;  /* 0x000000040000795c */ /* 0x000fea0000300000 */
.L_x_30:
[----:B------:R-:W-:Y:S05]  /*1a80*/  BSYNC.RECONVERGENT B0 ;  /* 0x0000000000007941 */ /* 0x000fea0003800200 */
.L_x_29:
[----:B------:R-:W-:Y:S02]  /*1a90*/  UIADD3 UR23, UPT, UPT, UR17, 0x1, URZ ;  /* 0x0000000111177890 */ /* 0x000fe4000fffe0ff */
[----:B------:R-:W-:Y:S02]  /*1aa0*/  UIADD3 UR28, UP1, UPT, UR14, 0x80, URZ ;  /* 0x000000800e1c7890 */ /* 0x000fe4000ff3e0ff */
[----:B------:R-:W-:Y:S02]  /*1ab0*/  UISETP.NE.AND UP0, UPT, UR23, 0x5, UPT ;  /* 0x000000051700788c */ /* 0x000fe4000bf05270 */
[----:B------:R-:W-:Y:S02]  /*1ac0*/  ULOP3.LUT UR33, UR33, 0xfefffff8, URZ, 0xc0, !UPT ;  /* 0xfefffff821217892 */ /* 0x000fe4000f8ec0ff */
[----:B------:R-:W-:Y:S02]  /*1ad0*/  USEL UR9, URZ, 0x1, UP0 ;  /* 0x00000001ff097887 */ /* 0x000fe40008000000 */
[----:B------:R-:W-:-:S02]  /*1ae0*/  USEL UR23, UR23, URZ, UP0 ;  /* 0x000000ff17177287 */ /* 0x000fc40008000000 */
[----:B------:R-:W-:Y:S02]  /*1af0*/  UIADD3 UR26, UP0, UPT, UR14, 0x180, URZ ;  /* 0x000001800e1a7890 */ /* 0x000fe4000ff1e0ff */
[----:B------:R-:W-:Y:S01]  /*1b00*/  ULEA UR8, UR23, UR6, 0x3 ;  /* 0x0000000617087291 */ /* 0x000fe2000f8e18ff */
[----:B------:R-:W-:Y:S01]  /*1b10*/  LOP3.LUT R15, R15, UR9, RZ, 0x3c, !PT ;  /* 0x000000090f0f7c12 */ /* 0x000fe2000f8e3cff */
[----:B------:R-:W-:Y:S02]  /*1b20*/  UIADD3.X UR29, UPT, UPT, URZ, UR15, URZ, UP1, !UPT ;  /* 0x0000000fff1d7290 */ /* 0x000fe40008ffe4ff */
[----:B------:R-:W-:Y:S01]  /*1b30*/  UIADD3.X UR27, UPT, UPT, URZ, UR15, URZ, UP0, !UPT ;  /* 0x0000000fff1b7290 */ /* 0x000fe200087fe4ff */
[----:B-1----:R-:W-:Y:S01]  /*1b40*/  SHF.L.U32 R2, R15, 0x1f, RZ ;  /* 0x0000001f0f027819 */ /* 0x002fe200000006ff */
[----:B------:R-:W-:Y:S01]  /*1b50*/  UMOV UR18, 0x0 ;  /* 0x0000000000127882 */ /* 0x000fe20000000000 */
[----:B------:R-:W-:Y:S01]  /*1b60*/  UMOV UR19, 0x10000000 ;  /* 0x1000000000137882 */ /* 0x000fe20000000000 */
[----:B------:R-:W-:Y:S01]  /*1b70*/  UMOV UR10, UR34 ;  /* 0x00000022000a7c82 */ /* 0x000fe20008000000 */
[----:B------:R4:W1:Y:S01]  /*1b80*/  SYNCS.PHASECHK.TRANS64.TRYWAIT P0, [UR8+0x28], R2 ;  /* 0x00002802ff0075a7 */ /* 0x0008620008001108 */
[----:B------:R-:W-:Y:S01]  /*1b90*/  ULEA UR8, UR17, UR6, 0xe ;  /* 0x0000000611087291 */ /* 0x000fe2000f8e70ff */
[----:B------:R-:W-:Y:S01]  /*1ba0*/  UMOV UR12, UR36 ;  /* 0x00000024000c7c82 */ /* 0x000fe20008000000 */
[----:B------:R-:W-:-:S02]  /*1bb0*/  UMOV UR9, UR33 ;  /* 0x0000002100097c82 */ /* 0x000fc40008000000 */
[----:B------:R-:W-:Y:S02]  /*1bc0*/  UIADD3 UR32, UPT, UPT, UR8, 0x10800, URZ ;  /* 0x0001080008207890 */ /* 0x000fe4000fffe0ff */
[----:B------:R-:W-:Y:S01]  /*1bd0*/  UIADD3 UR8, UPT, UPT, UR8, 0x24800, URZ ;  /* 0x0002480008087890 */ /* 0x000fe2000fffe0ff */
[----:B------:R-:W-:Y:S01]  /*1be0*/  UMOV UR25, UR13 ;  /* 0x0000000d00197c82 */ /* 0x000fe20008000000 */
[----:B------:R-:W-:-:S05]  /*1bf0*/  UMOV UR17, UR23 ;  /* 0x0000001700117c82 */ /* 0x000fca0008000000 */
[----:B------:R2:W-:Y:S02]  /*1c00*/  UTMALDG.3D.2CTA [UR32], [UR28], desc[UR18] ;  /* 0x000012201c0075b4 */ /* 0x0005e40008211000 */
[----:B------:R4:W-:Y:S01]  /*1c10*/  UTMALDG.3D.2CTA [UR8], [UR26], desc[UR18] ;  /* 0x000012081a0075b4 */ /* 0x0009e20008211000 */
[----:B--2---:R-:W-:Y:S01]  /*1c20*/  UIADD3 UR34, UPT, UPT, UR34, 0x40, URZ ;  /* 0x0000004022227890 */ /* 0x004fe2000fffe0ff */
[----:B------:R-:W-:Y:S11]  /*1c30*/  BRA.U UP2, `(.L_x_31) ;  /* 0xfffffffd02507547 */ /* 0x000ff6000b83ffff */
.L_x_25:
[----:B----4-:R-:W-:Y:S01]  /*1c40*/  ULEA UR8, UR23, UR6, 0x3 ;  /* 0x0000000617087291 */ /* 0x010fe2000f8e18ff */
[----:B-1----:R-:W-:Y:S01]  /*1c50*/  SHF.L.U32 R2, R15, 0x1f, RZ ;  /* 0x0000001f0f027819 */ /* 0x002fe200000006ff */
[----:B------:R-:W-:Y:S01]  /*1c60*/  @!P1 SYNCS.ARRIVE.TRANS64.A1T0 RZ, [UR6+0x98], RZ ;  /* 0x000098ffffff99a7 */ /* 0x000fe20008100006 */
[----:B------:R-:W-:-:S06]  /*1c70*/  UISETP.GT.AND UP0, UPT, UR7, UR5, UPT ;  /* 0x000000050700728c */ /* 0x000fcc000bf04270 */
[----:B--2---:R1:W2:Y:S03]  /*1c80*/  SYNCS.PHASECHK.TRANS64.TRYWAIT P0, [UR8+0x28], R2 ;  /* 0x00002802ff0075a7 */ /* 0x0042a60008001108 */
[----:B------:R-:W-:Y:S05]  /*1c90*/  BRA.U !UP0, `(.L_x_32) ;  /* 0x0000000108bc7547 */ /* 0x000fea000b800000 */
[----:B------:R-:W-:Y:S01]  /*1ca0*/  UIADD3 UR26, UPT, UPT, UR24, UR25, URZ ;  /* 0x00000019181a7290 */ /* 0x000fe2000fffe0ff */
[----:B------:R-:W-:-:S11]  /*1cb0*/  UMOV UR27, UR23 ;  /* 0x00000017001b7c82 */ /* 0x000fd60008000000 */
.L_x_38:
[----:B------:R-:W-:Y:S01]  /*1cc0*/  ULEA UR17, UR27, UR6, 0x3 ;  /* 0x000000061b117291 */ /* 0x000fe2000f8e18ff */
[----:B--2---:R-:W-:Y:S01]  /*1cd0*/  @P5 MOV R3, 0x10000 ;  /* 0x0001000000035802 */ /* 0x004fe20000000f00 */
[----:B-12---:R-:W-:Y:S10]  /*1ce0*/  @P0 BRA `(.L_x_33) ;  /* 0x00000000000c0947 */ /* 0x006ff40003800000 */
[----:B------:R-:W-:-:S04]  /*1cf0*/  SHF.L.U32 R5, R15, 0x1f, RZ ;  /* 0x0000001f0f057819 */ /* 0x000fc800000006ff */
[----:B------:R-:W2:Y:S02]  /*1d00*/  SYNCS.PHASECHK.TRANS64.TRYWAIT P0, [UR17+0x28], R5 ;  /* 0x00002805ff0075a7 */ /* 0x000ea40008001111 */
[----:B--2---:R-:W-:Y:S05]  /*1d10*/  @!P0 BRA `(.L_x_34) ;  /* 0x0000009800208947 */ /* 0x004fea0003800000 */
.L_x_33:
[----:B------:R2:W-:Y:S01]  /*1d20*/  @P5 SYNCS.ARRIVE.TRANS64 RZ, [UR17], R3 ;  /* 0x00000003ffff59a7 */ /* 0x0005e20008000011 */
[----:B------:R-:W-:-:S04]  /*1d30*/  ULOP3.LUT UR8, UR22, 0x2, URZ, 0xfc, !UPT ;  /* 0x0000000216087892 */ /* 0x000fc8000f8efcff */
[----:B------:R-:W-:-:S09]  /*1d40*/  UISETP.NE.AND UP0, UPT, UR8, 0x2, UPT ;  /* 0x000000020800788c */ /* 0x000fd2000bf05270 */
[----:B------:R-:W-:Y:S05]  /*1d50*/  BRA.U UP0, `(.L_x_35) ;  /* 0x0000000100047547 */ /* 0x000fea000b800000 */
[----:B------:R-:W-:Y:S05]  /*1d60*/  BPT.TRAP 0x1 ;  /* 0x000000040000795c */ /* 0x000fea0000300000 */
.L_x_35:
[----:B------:R-:W-:Y:S04]  /*1d70*/  BSSY.RECONVERGENT B0, `(.L_x_36) ;  /* 0x0000003000007945 */ /* 0x000fe80003800200 */
[----:B------:R-:W-:Y:S05]  /*1d80*/  @!P4 BRA `(.L_x_37) ;  /* 0x000000000004c947 */ /* 0x000fea0003800000 */
[----:B------:R-:W-:Y:S05]  /*1d90*/  BPT.TRAP 0x1 ;  /* 0x000000040000795c */ /* 0x000fea0000300000 */
.L_x_37:
[----:B------:R-:W-:Y:S05]  /*1da0*/  BSYNC.RECONVERGENT B0 ;  /* 0x0000000000007941 */ /* 0x000fea0003800200 */
.L_x_36:
[----:B------:R-:W-:Y:S02]  /*1db0*/  UIADD3 UR23, UPT, UPT, UR27, 0x1, URZ ;  /* 0x000000011b177890 */ /* 0x000fe4000fffe0ff */
[----:B------:R-:W-:Y:S02]  /*1dc0*/  UIADD3 UR32, UP1, UPT, UR14, 0x80, URZ ;  /* 0x000000800e207890 */ /* 0x000fe4000ff3e0ff */
[----:B------:R-:W-:Y:S02]  /*1dd0*/  UISETP.NE.AND UP0, UPT, UR23, 0x5, UPT ;  /* 0x000000051700788c */ /* 0x000fe4000bf05270 */
[----:B------:R-:W-:Y:S02]  /*1de0*/  USHF.L.U32 UR18, UR25, 0x6, URZ ;  /* 0x0000000619127899 */ /* 0x000fe400080006ff */
[----:B------:R-:W-:Y:S02]  /*1df0*/  USEL UR9, URZ, 0x1, UP0 ;  /* 0x00000001ff097887 */ /* 0x000fe40008000000 */
[----:B------:R-:W-:-:S02]  /*1e00*/  USEL UR23, UR23, URZ, UP0 ;  /* 0x000000ff17177287 */ /* 0x000fc40008000000 */
[----:B------:R-:W-:Y:S02]  /*1e10*/  UIADD3 UR30, UP0, UPT, UR14, 0x180, URZ ;  /* 0x000001800e1e7890 */ /* 0x000fe4000ff1e0ff */
[----:B------:R-:W-:Y:S01]  /*1e20*/  ULEA UR8, UR23, UR6, 0x3 ;  /* 0x0000000617087291 */ /* 0x000fe2000f8e18ff */
[----:B------:R-:W-:Y:S01]  /*1e30*/  LOP3.LUT R15, R15, UR9, RZ, 0x3c, !PT ;  /* 0x000000090f0f7c12 */ /* 0x000fe2000f8e3cff */
[----:B------:R-:W-:Y:S02]  /*1e40*/  ULOP3.LUT UR17, UR17, 0xfefffff8, URZ, 0xc0, !UPT ;  /* 0xfefffff811117892 */ /* 0x000fe4000f8ec0ff */
[----:B------:R-:W-:Y:S01]  /*1e50*/  UIADD3.X UR33, UPT, UPT, URZ, UR15, URZ, UP1, !UPT ;  /* 0x0000000fff217290 */ /* 0x000fe20008ffe4ff */
[----:B-1----:R-:W-:Y:S01]  /*1e60*/  SHF.L.U32 R2, R15, 0x1f, RZ ;  /* 0x0000001f0f027819 */ /* 0x002fe200000006ff */
[----:B------:R-:W-:Y:S01]  /*1e70*/  UIADD3.X UR31, UPT, UPT, URZ, UR15, URZ, UP0, !UPT ;  /* 0x0000000fff1f7290 */ /* 0x000fe200087fe4ff */
[----:B------:R-:W-:Y:S02]  /*1e80*/  UMOV UR28, 0x0 ;  /* 0x00000000001c7882 */ /* 0x000fe40000000000 */
[----:B------:R4:W1:Y:S01]  /*1e90*/  SYNCS.PHASECHK.TRANS64.TRYWAIT P0, [UR8+0x28], R2 ;  /* 0x00002802ff0075a7 */ /* 0x0008620008001108 */
[----:B------:R-:W-:Y:S01]  /*1ea0*/  ULEA UR8, UR27, UR6, 0xe ;  /* 0x000000061b087291 */ /* 0x000fe2000f8e70ff */
[----:B------:R-:W-:Y:S01]  /*1eb0*/  UMOV UR29, 0x10000000 ;  /* 0x10000000001d7882 */ /* 0x000fe20000000000 */
[----:B------:R-:W-:-:S02]  /*1ec0*/  UMOV UR19, UR35 ;  /* 0x0000002300137c82 */ /* 0x000fc40008000000 */
[----:B------:R-:W-:Y:S02]  /*1ed0*/  UIADD3 UR16, UPT, UPT, UR8, 0x10800, URZ ;  /* 0x0001080008107890 */ /* 0x000fe4000fffe0ff */
[----:B------:R-:W-:Y:S01]  /*1ee0*/  UIADD3 UR8, UPT, UPT, UR8, 0x24800, URZ ;  /* 0x0002480008087890 */ /* 0x000fe2000fffe0ff */
[----:B------:R-:W-:Y:S01]  /*1ef0*/  UMOV UR20, UR36 ;  /* 0x0000002400147c82 */ /* 0x000fe20008000000 */
[----:B------:R-:W-:Y:S01]  /*1f00*/  UMOV UR12, UR36 ;  /* 0x00000024000c7c82 */ /* 0x000fe20008000000 */
[----:B------:R-:W-:Y:S01]  /*1f10*/  UMOV UR9, UR17 ;  /* 0x0000001100097c82 */ /* 0x000fe20008000000 */
[----:B------:R-:W-:Y:S01]  /*1f20*/  UMOV UR10, UR18 ;  /* 0x00000012000a7c82 */ /* 0x000fe20008000000 */
[----:B------:R-:W-:Y:S02]  /*1f30*/  UIADD3 UR25, UPT, UPT, UR25, 0x1, URZ ;  /* 0x0000000119197890 */ /* 0x000fe4000fffe0ff */
[----:B------:R4:W-:Y:S01]  /*1f40*/  UTMALDG.3D.2CTA [UR16], [UR32], desc[UR28] ;  /* 0x00001c10200075b4 */ /* 0x0009e20008211000 */
[----:B------:R-:W-:Y:S01]  /*1f50*/  UMOV UR27, UR23 ;  /* 0x00000017001b7c82 */ /* 0x000fe20008000000 */
[----:B------:R-:W-:Y:S01]  /*1f60*/  UISETP.NE.AND UP0, UPT, UR25, UR26, UPT ;  /* 0x0000001a1900728c */ /* 0x000fe2000bf05270 */
[----:B------:R4:W-:Y:S08]  /*1f70*/  UTMALDG.3D.2CTA [UR8], [UR30], desc[UR28] ;  /* 0x00001c081e0075b4 */ /* 0x0009f00008211000 */
[----:B----4-:R-:W-:Y:S05]  /*1f80*/  BRA.U UP0, `(.L_x_38) ;  /* 0xfffffffd004c7547 */ /* 0x010fea000b83ffff */
.L_x_32:
[----:B-1----:R-:W-:Y:S01]  /*1f90*/  LEA R2, R14, UR6, 0x3 ;  /* 0x000000060e027c11 */ /* 0x002fe2000f8e18ff */
[----:B------:R-:W-:Y:S01]  /*1fa0*/  NOP ;  /* 0x0000000000007918 */ /* 0x000fe20000000000 */
[----:B--2---:R-:W-:Y:S02]  /*1fb0*/  SHF.L.U32 R3, R12, 0x1f, RZ ;  /* 0x0000001f0c037819 */ /* 0x004fe400000006ff */
[----:B------:R-:W-:Y:S02]  /*1fc0*/  LEA R4, R14, UR6, 0x4 ;  /* 0x000000060e047c11 */ /* 0x000fe4000f8e20ff */
[----:B------:R-:W1:Y:S02]  /*1fd0*/  SYNCS.PHASECHK.TRANS64.TRYWAIT P0, [R2+URZ+0xa0], R3 ;  /* 0x0000a003020075a7 */ /* 0x000e6400080011ff */
[----:B-1----:R-:W-:Y:S05]  /*1fe0*/  @!P0 BRA `(.L_x_39) ;  /* 0x0000009400848947 */ /* 0x002fea0003800000 */
.L_x_151:
[----:B------:R-:W2:Y:S01]  /*1ff0*/  LDS.128 R4, [R4+0x110] ;  /* 0x0001100004047984 */ /* 0x000ea20000000c00 */
[----:B------:R-:W-:Y:S01]  /*2000*/  ISETP.GE.AND P0, PT, R72, 0x1, PT ;  /* 0x000000014800780c */ /* 0x000fe20003f06270 */
[----:B-1----:R-:W-:Y:S01]  /*2010*/  VIADD R2, R2, 0xb0 ;  /* 0x000000b002027836 */ /* 0x002fe20000000000 */
[----:B------:R-:W-:Y:S01]  /*2020*/  @!PT LDS RZ, [RZ] ;  /* 0x00000000fffff984 */ /* 0x000fe20000000800 */
[----:B------:R-:W-:Y:S01]  /*2030*/  @!PT LDS RZ, [RZ] ;  /* 0x00000000fffff984 */ /* 0x000fe20000000800 */
[----:B------:R-:W-:Y:S01]  /*2040*/  @!PT LDS RZ, [RZ] ;  /* 0x00000000fffff984 */ /* 0x000fe20000000800 */
[----:B------:R-:W-:Y:S01]  /*2050*/  @!PT LDS RZ, [RZ] ;  /* 0x00000000fffff984 */ /* 0x000fe20000000800 */
[----:B------:R1:W-:Y:S06]  /*2060*/  MEMBAR.ALL.CTA ;  /* 0x0000000000007992 */ /* 0x0003ec0000008000 */
[----:B-1----:R-:W1:Y:S01]  /*2070*/  FENCE.VIEW.ASYNC.S ;  /* 0x00000000000073c6 */ /* 0x002e620000000000 */
[----:B------:R-:W-:-:S04]  /*2080*/  PRMT R2, RZ, 0x654, R2 ;  /* 0x00000654ff027816 */ /* 0x000fc80000000002 */
[----:B-1----:R1:W-:Y:S01]  /*2090*/  SYNCS.ARRIVE.TRANS64.RED.A1T0 RZ, [R2+URZ], RZ ;  /* 0x000000ff02ff79a7 */ /* 0x0023e200081004ff */
[----:B--2---:R-:W-:-:S13]  /*20a0*/  LOP3.LUT P2, RZ, R6, 0x1, RZ, 0xc0, !PT ;  /* 0x0000000106ff7812 */ /* 0x004fda000784c0ff */
[----:B------:R-:W-:Y:S01]  /*20b0*/  @P2 SHF.R.U32.HI R3, RZ, 0x10, R5 ;  /* 0x00000010ff032819 */ /* 0x000fe20000011605 */
[----:B------:R-:W-:Y:S01]  /*20c0*/  VOTEU.ANY UP0, P2 ;  /* 0x0000000000ff7886 */ /* 0x000fe20001000100 */
[----:B------:R-:W-:Y:S02]  /*20d0*/  @P2 MOV R13, R4 ;  /* 0x00000004000d2202 */ /* 0x000fe40000000f00 */
[----:B------:R-:W-:Y:S02]  /*20e0*/  @P2 R2UR.BROADCAST UR8, R3 ;  /* 0x00000000030822ca */ /* 0x000fe400008e0000 */
[----:B------:R-:W-:-:S11]  /*20f0*/  @P2 LOP3.LUT R11, R5, 0xffff, RZ, 0xc0, !PT ;  /* 0x0000ffff050b2812 */ /* 0x000fd600078ec0ff */
[----:B------:R-:W-:Y:S01]  /*2100*/  @UP0 UMOV UR36, UR8 ;  /* 0x0000000800240c82 */ /* 0x000fe20008000000 */
[----:B-1----:R-:W-:Y:S05]  /*2110*/  @!P0 BRA `(.L_x_40) ;  /* 0x0000000000b88947 */ /* 0x002fea0003800000 */
[----:B------:R-:W3:Y:S01]  /*2120*/  LDC.64 R4, c[0x0][0xb18] ;  /* 0x0002c600ff047b82 */ /* 0x000ee20000000a00 */
[----:B------:R-:W-:-:S07]  /*2130*/  ISETP.NE.AND P3, PT, R72, 0x1, PT ;  /* 0x000000014800780c */ /* 0x000fce0003f65270 */
[----:B------:R-:W1:Y:S08]  /*2140*/  LDC.64 R6, c[0x0][0xb10] ;  /* 0x0002c400ff067b82 */ /* 0x000e700000000a00 */
[----:B------:R-:W2:Y:S08]  /*2150*/  LDC R17, c[0x0][0xb20] ;  /* 0x0002c800ff117b82 */ /* 0x000eb00000000800 */
[----:B------:R-:W4:Y:S01]  /*2160*/  LDC R18, c[0x0][0xb0c] ;  /* 0x0002c300ff127b82 */ /* 0x000f220000000800 */
[----:B---3--:R-:W-:Y:S01]  /*2170*/  IMAD.HI.U32 R22, R0, R5, RZ ;  /* 0x0000000500167227 */ /* 0x008fe200078e00ff */
[----:B------:R-:W-:-:S06]  /*2180*/  ISETP.NE.AND P0, PT, R4, 0x1, PT ;  /* 0x000000010400780c */ /* 0x000fcc0003f05270 */
[----:B------:R-:W3:Y:S01]  /*2190*/  LDC.64 R2, c[0x0][0xb28] ;  /* 0x0002ca00ff027b82 */ /* 0x000ee20000000a00 */
[----:B-1----:R-:W-:-:S04]  /*21a0*/  IMAD.HI.U32 R20, R9, R6, RZ ;  /* 0x0000000609147227 */ /* 0x002fc800078e00ff */
[----:B------:R-:W-:Y:S01]  /*21b0*/  IMAD.HI.U32 R24, R13, R6, RZ ;  /* 0x000000060d187227 */ /* 0x000fe200078e00ff */
[----:B------:R-:W-:Y:S02]  /*21c0*/  SHF.R.U32.HI R20, RZ, R7, R20 ;  /* 0x00000007ff147219 */ /* 0x000fe40000011614 */
[----:B--2---:R-:W-:Y:S01]  /*21d0*/  SHF.R.U32.HI R19, RZ, R17, R22 ;  /* 0x00000011ff137219 */ /* 0x004fe20000011616 */
[----:B------:R-:W-:Y:S01]  /*21e0*/  IMAD.HI.U32 R22, R11, R5, RZ ;  /* 0x000000050b167227 */ /* 0x000fe200078e00ff */
[----:B------:R-:W-:Y:S02]  /*21f0*/  SHF.R.U32.HI R24, RZ, R7, R24 ;  /* 0x00000007ff187219 */ /* 0x000fe40000011618 */
[----:B------:R-:W-:Y:S02]  /*2200*/  SEL R19, R0, R19, !P0 ;  /* 0x0000001300137207 */ /* 0x000fe40004000000 */
[----:B------:R-:W-:Y:S02]  /*2210*/  SHF.R.U32.HI R22, RZ, R17, R22 ;  /* 0x00000011ff167219 */ /* 0x000fe40000011616 */
[----:B----4-:R-:W-:-:S02]  /*2220*/  ISETP.NE.AND P1, PT, R18, 0x1, PT ;  /* 0x000000011200780c */ /* 0x010fc40003f25270 */
[----:B------:R-:W-:Y:S02]  /*2230*/  SEL R5, R11, R22, !P0 ;  /* 0x000000160b057207 */ /* 0x000fe40004000000 */
[----:B------:R-:W-:Y:S02]  /*2240*/  SEL R21, R9, R20, !P1 ;  /* 0x0000001409157207 */ /* 0x000fe40004800000 */
[----:B------:R-:W-:Y:S01]  /*2250*/  SEL R7, R13, R24, !P1 ;  /* 0x000000180d077207 */ /* 0x000fe20004800000 */
[----:B---3--:R-:W-:Y:S01]  /*2260*/  IMAD.HI.U32 R20, R19, R2, RZ ;  /* 0x0000000213147227 */ /* 0x008fe200078e00ff */
[----:B------:R-:W-:-:S03]  /*2270*/  IADD3 R17, PT, PT, -R5, RZ, RZ ;  /* 0x000000ff05117210 */ /* 0x000fc60007ffe1ff */
        /* <DEDUP_REMOVED lines=11> */
[----:B------:R-:W-:-:S04]  /*2330*/  @!P0 IMAD.HI.U32 R20, R7, R2, RZ ;  /* 0x0000000207148227 */ /* 0x000fc800078e00ff */
[----:B------:R-:W-:Y:S01]  /*2340*/  IMAD.MOV R2, RZ, RZ, -R6 ;  /* 0x000000ffff027224 */ /* 0x000fe200078e0a06 */
[----:B------:R-:W-:-:S03]  /*2350*/  @!P0 SHF.R.U32.HI R20, RZ, R3, R20 ;  /* 0x00000003ff148219 */ /* 0x000fc60000011614 */
[----:B------:R-:W-:Y:S01]  /*2360*/  IMAD R2, R72, R2, R5 ;  /* 0x0000000248027224 */ /* 0x000fe200078e0205 */
        /* <DEDUP_REMOVED lines=9> */
.L_x_40:
[----:B------:R-:W1:Y:S02]  /*2400*/  LDCU UR8, c[0x0][0xb30] ;  /* 0x00016600ff0877ac */ /* 0x000e640008000800 */
[----:B-1----:R-:W-:-:S09]  /*2410*/  UISETP.NE.AND UP0, UPT, UR8, 0x1, UPT ;  /* 0x000000010800788c */ /* 0x002fd2000bf05270 */
[----:B------:R-:W-:Y:S05]  /*2420*/  BRA.U UP0, `(.L_x_41) ;  /* 0x0000000100407547 */ /* 0x000fea000b800000 */
[----:B------:R-:W1:Y:S08]  /*2430*/  LDC.64 R4, c[0x0][0xb10] ;  /* 0x0002c400ff047b82 */ /* 0x000e700000000a00 */
[----:B------:R-:W2:Y:S08]  /*2440*/  LDC.64 R2, c[0x0][0xb18] ;  /* 0x0002c600ff027b82 */ /* 0x000eb00000000a00 */
[----:B------:R-:W4:Y:S08]  /*2450*/  LDC R6, c[0x0][0xb20] ;  /* 0x0002c800ff067b82 */ /* 0x000f300000000800 */
[----:B------:R-:W3:Y:S01]  /*2460*/  LDC R18, c[0x0][0xb0c] ;  /* 0x0002c300ff127b82 */ /* 0x000ee20000000800 */
[----:B-1----:R-:W-:-:S05]  /*2470*/  IMAD.HI.U32 R4, R13, R4, RZ ;  /* 0x000000040d047227 */ /* 0x002fca00078e00ff */
[----:B------:R-:W-:Y:S01]  /*2480*/  SHF.R.U32.HI R4, RZ, R5, R4 ;  /* 0x00000005ff047219 */ /* 0x000fe20000011604 */
[----:B--2---:R-:W-:Y:S01]  /*2490*/  IMAD.HI.U32 R3, R11, R3, RZ ;  /* 0x000000030b037227 */ /* 0x004fe200078e00ff */
[----:B------:R-:W-:-:S04]  /*24a0*/  ISETP.NE.AND P0, PT, R2, 0x1, PT ;  /* 0x000000010200780c */ /* 0x000fc80003f05270 */
[----:B----4-:R-:W-:-:S04]  /*24b0*/  SHF.R.U32.HI R6, RZ, R6, R3 ;  /* 0x00000006ff067219 */ /* 0x010fc80000011603 */
[----:B------:R-:W-:Y:S02]  /*24c0*/  SEL R3, R11, R6, !P0 ;  /* 0x000000060b037207 */ /* 0x000fe40004000000 */
[----:B---3--:R-:W-:-:S04]  /*24d0*/  ISETP.NE.AND P1, PT, R18, 0x1, PT ;  /* 0x000000011200780c */ /* 0x008fc80003f25270 */
[----:B------:R-:W-:-:S05]  /*24e0*/  SEL R4, R13, R4, !P1 ;  /* 0x000000040d047207 */ /* 0x000fca0004800000 */
[----:B------:R-:W-:Y:S02]  /*24f0*/  IMAD.IADD R5, R3, 0x1, -R4 ;  /* 0x0000000103057824 */ /* 0x000fe400078e0a04 */
[----:B------:R-:W-:Y:S02]  /*2500*/  IMAD.IADD R3, R4, 0x1, -R3 ;  /* 0x0000000104037824 */ /* 0x000fe400078e0a03 */
[----:B------:R-:W-:Y:S02]  /*2510*/  IMAD R13, R5, R18, R13 ;  /* 0x00000012050d7224 */ /* 0x000fe400078e020d */
[----:B------:R-:W-:-:S07]  /*2520*/  IMAD R11, R3, R2, R11 ;  /* 0x00000002030b7224 */ /* 0x000fce00078e020b */
.L_x_41:
[----:B------:R-:W-:Y:S01]  /*2530*/  VIADD R14, R14, 0x1 ;  /* 0x000000010e0e7836 */ /* 0x000fe20000000000 */
[----:B------:R-:W-:Y:S01]  /*2540*/  PLOP3.LUT P1, PT, PT, PT, PT, 0x80, 0x8 ;  /* 0x000000000008781c */ /* 0x000fe20003f2f070 */
[----:B------:R-:W-:Y:S02]  /*2550*/  IMAD.IADD R21, R13, 0x1, R156 ;  /* 0x000000010d157824 */ /* 0x000fe400078e029c */
[----:B------:R-:W-:Y:S01]  /*2560*/  IMAD.IADD R20, R11, 0x1, R154 ;  /* 0x000000010b147824 */ /* 0x000fe200078e029a */
[----:B------:R-:W-:-:S04]  /*2570*/  ISETP.NE.AND P0, PT, R14, 0x2, PT ;  /* 0x000000020e00780c */ /* 0x000fc80003f05270 */
[----:B------:R-:W-:Y:S02]  /*2580*/  SEL R3, RZ, 0x1, P0 ;  /* 0x00000001ff037807 */ /* 0x000fe40000000000 */
[----:B------:R-:W-:Y:S02]  /*2590*/  SEL R14, R14, RZ, P0 ;  /* 0x000000ff0e0e7207 */ /* 0x000fe40000000000 */
[----:B------:R-:W-:Y:S01]  /*25a0*/  LOP3.LUT R12, R12, R3, RZ, 0x3c, !PT ;  /* 0x000000030c0c7212 */ /* 0x000fe200078e3cff */
[----:B------:R-:W-:Y:S06]  /*25b0*/  @P2 BRA `(.L_x_42) ;  /* 0xfffffff000642947 */ /* 0x000fec000383ffff */
[----:B------:R-:W-:Y:S01]  /*25c0*/  UIADD3 UR6, UPT, UPT, UR6, 0x28, URZ ;  /* 0x0000002806067890 */ /* 0x000fe2000fffe0ff */
[----:B------:R-:W-:-:S03]  /*25d0*/  SHF.L.U32 R3, R15, 0x1f, RZ ;  /* 0x0000001f0f037819 */ /* 0x000fc600000006ff */
[----:B------:R-:W-:-:S09]  /*25e0*/  ULEA UR4, UR23, UR6, 0x3 ;  /* 0x0000000617047291 */ /* 0x000fd2000f8e18ff */
[----:B------:R-:W1:Y:S02]  /*25f0*/  SYNCS.PHASECHK.TRANS64.TRYWAIT P0, [UR4], R3 ;  /* 0x00000003ff0075a7 */ /* 0x000e640008001104 */
[----:B-1----:R-:W-:Y:S05]  /*2600*/  @!P0 BRA `(.L_x_43) ;  /* 0x0000009000108947 */ /* 0x002fea0003800000 */
.L_x_153:
[----:B------:R-:W-:-:S04]  /*2610*/  UIADD3 UR5, UPT, UPT, UR23, 0x1, URZ ;  /* 0x0000000117057890 */ /* 0x000fc8000fffe0ff */
[----:B------:R-:W-:-:S04]  /*2620*/  UISETP.NE.AND UP0, UPT, UR5, 0x5, UPT ;  /* 0x000000050500788c */ /* 0x000fc8000bf05270 */
[----:B------:R-:W-:Y:S02]  /*2630*/  USEL UR7, URZ, 0x1, UP0 ;  /* 0x00000001ff077887 */ /* 0x000fe40008000000 */
[----:B------:R-:W-:-:S04]  /*2640*/  USEL UR5, UR5, URZ, UP0 ;  /* 0x000000ff05057287 */ /* 0x000fc80008000000 */
[----:B------:R-:W-:Y:S01]  /*2650*/  ULEA UR4, UR5, UR6, 0x3 ;  /* 0x0000000605047291 */ /* 0x000fe2000f8e18ff */
[----:B------:R-:W-:-:S04]  /*2660*/  LOP3.LUT R2, R15, UR7, RZ, 0x3c, !PT ;  /* 0x000000070f027c12 */ /* 0x000fc8000f8e3cff */
[----:B-1----:R-:W-:-:S04]  /*2670*/  SHF.L.U32 R3, R2, 0x1f, RZ ;  /* 0x0000001f02037819 */ /* 0x002fc800000006ff */
[----:B------:R-:W1:Y:S02]  /*2680*/  SYNCS.PHASECHK.TRANS64.TRYWAIT P0, [UR4], R3 ;  /* 0x00000003ff0075a7 */ /* 0x000e640008001104 */
[----:B-1----:R-:W-:Y:S05]  /*2690*/  @!P0 BRA `(.L_x_44) ;  /* 0x0000009000048947 */ /* 0x002fea0003800000 */
.L_x_155:
        /* <DEDUP_REMOVED lines=9> */
.L_x_157:
        /* <DEDUP_REMOVED lines=9> */
.L_x_159:
[----:B------:R-:W-:-:S04]  /*27c0*/  UIADD3 UR5, UPT, UPT, UR5, 0x1, URZ ;  /* 0x0000000105057890 */ /* 0x000fc8000fffe0ff */
[----:B------:R-:W-:-:S04]  /*27d0*/  UISETP.NE.AND UP0, UPT, UR5, 0x5, UPT ;  /* 0x000000050500788c */ /* 0x000fc8000bf05270 */
[----:B------:R-:W-:Y:S02]  /*27e0*/  USEL UR4, URZ, 0x1, UP0 ;  /* 0x00000001ff047887 */ /* 0x000fe40008000000 */
[----:B------:R-:W-:-:S04]  /*27f0*/  USEL UR5, UR5, URZ, UP0 ;  /* 0x000000ff05057287 */ /* 0x000fc80008000000 */
[----:B------:R-:W-:Y:S01]  /*2800*/  ULEA UR5, UR5, UR6, 0x3 ;  /* 0x0000000605057291 */ /* 0x000fe2000f8e18ff */
[----:B-1----:R-:W-:-:S04]  /*2810*/  LOP3.LUT R3, R2, UR4, RZ, 0x3c, !PT ;  /* 0x0000000402037c12 */ /* 0x002fc8000f8e3cff */
[----:B------:R-:W-:Y:S01]  /*2820*/  SHF.L.U32 R3, R3, 0x1f, RZ ;  /* 0x0000001f03037819 */ /* 0x000fe200000006ff */
[----:B---3--:R-:W-:-:S07]  /*2830*/  IMAD.U32 R0, RZ, RZ, UR5 ;  /* 0x00000005ff007e24 */ /* 0x008fce000f8e00ff */
.L_x_47:
[----:B-1----:R1:W2:Y:S02]  /*2840*/  SYNCS.PHASECHK.TRANS64.TRYWAIT P0, [R0+URZ], R3 ;  /* 0x00000003000075a7 */ /* 0x0022a400080011ff */
[----:B--2---:R-:W-:Y:S05]  /*2850*/  @!P0 NANOSLEEP.SYNCS 0x989680 ;  /* 0x009896800000895d */ /* 0x004fea0003900000 */
[----:B------:R-:W2:Y:S02]  /*2860*/  @!P0 SYNCS.PHASECHK.TRANS64 P0, [R0+URZ], R3 ;  /* 0x00000003000085a7 */ /* 0x000ea400080010ff */
[----:B--2---:R-:W-:Y:S05]  /*2870*/  @P0 EXIT ;  /* 0x000000000000094d */ /* 0x004fea0003800000 */
[----:B------:R-:W-:Y:S05]  /*2880*/  BRA `(.L_x_47) ;  /* 0xfffffffc00ec7947 */ /* 0x000fea000383ffff */
.L_x_22:
[----:B------:R-:W-:-:S04]  /*2890*/  UISETP.NE.AND UP1, UPT, UR37, URZ, UPT ;  /* 0x000000ff2500728c */ /* 0x000fc8000bf25270 */
[----:B------:R-:W-:-:S09]  /*28a0*/  UISETP.NE.OR UP1, UPT, UR10, 0x1, UP1 ;  /* 0x000000010a00788c */ /* 0x000fd20008f25670 */
[----:B------:R-:W-:Y:S05]  /*28b0*/  BRA.U UP1, `(.L_x_48) ;  /* 0x00000005014c7547 */ /* 0x000fea000b800000 */
[----:B------:R-:W-:Y:S01]  /*28c0*/  HFMA2 R11, -RZ, RZ, 0, 0 ;  /* 0x00000000ff0b7431 */ /* 0x000fe200000001ff */
[----:B------:R-:W-:Y:S01]  /*28d0*/  ISETP.GE.U32.AND P2, PT, R10, 0x2, PT ;  /* 0x000000020a00780c */ /* 0x000fe20003f46070 */
[----:B------:R-:W-:Y:S01]  /*28e0*/  IMAD.MOV.U32 R12, RZ, RZ, 0x1 ;  /* 0x00000001ff0c7424 */ /* 0x000fe200078e00ff */
[----:B------:R-:W-:Y:S01]  /*28f0*/  CS2R R8, SRZ ;  /* 0x0000000000087805 */ /* 0x000fe2000001ff00 */
[----:B------:R-:W-:Y:S01]  /*2900*/  IMAD.MOV.U32 R3, RZ, RZ, RZ ;  /* 0x000000ffff037224 */ /* 0x000fe200078e00ff */
[----:B------:R-:W-:Y:S01]  /*2910*/  UMOV UR4, 0x400 ;  /* 0x0000040000047882 */ /* 0x000fe20000000000 */
[----:B------:R-:W-:Y:S01]  /*2920*/  UMOV UR6, URZ ;  /* 0x000000ff00067c82 */ /* 0x000fe20008000000 */
[----:B------:R-:W-:-:S12]  /*2930*/  ULEA UR37, UR37, UR4, 0x18 ;  /* 0x0000000425257291 */ /* 0x000fd8000f8ec0ff */
.L_x_52:
[----:B------:R-:W-:Y:S02]  /*2940*/  LEA R0, R3, UR37, 0x3 ;  /* 0x0000002503007c11 */ /* 0x000fe4000f8e18ff */
[----:B------:R-:W-:-:S03]  /*2950*/  SHF.L.U32 R5, R8, 0x1f, RZ ;  /* 0x0000001f08057819 */ /* 0x000fc600000006ff */
[----:B------:R-:W-:Y:S01]  /*2960*/  VIADD R4, R0, 0xf0 ;  /* 0x000000f000047836 */ /* 0x000fe20000000000 */
[----:B------:R-:W1:Y:S02]  /*2970*/  SYNCS.PHASECHK.TRANS64.TRYWAIT P0, [R0+URZ+0xe0], R5 ;  /* 0x0000e005000075a7 */ /* 0x000e6400080011ff */
[----:B-1----:R-:W-:Y:S05]  /*2980*/  @!P0 BRA `(.L_x_49) ;  /* 0x0000008c00908947 */ /* 0x002fea0003800000 */
.L_x_160:
[----:B------:R-:W-:Y:S01]  /*2990*/  ULEA UR5, UR6, UR37, 0x3 ;  /* 0x0000002506057291 */ /* 0x000fe2000f8e18ff */
[----:B------:R-:W-:Y:S01]  /*29a0*/  PRMT R4, RZ, 0x654, R4 ;  /* 0x00000654ff047816 */ /* 0x000fe20000000004 */
[----:B-1----:R-:W-:Y:S01]  /*29b0*/  @!P2 IMAD.MOV.U32 R5, RZ, RZ, 0x10 ;  /* 0x00000010ff05a424 */ /* 0x002fe200078e00ff */
[----:B------:R-:W-:Y:S01]  /*29c0*/  SHF.L.U32 R7, R12, 0x1f, RZ ;  /* 0x0000001f0c077819 */ /* 0x000fe200000006ff */
[----:B------:R-:W-:Y:S01]  /*29d0*/  UIADD3 UR4, UPT, UPT, UR5, 0xa0, URZ ;  /* 0x000000a005047890 */ /* 0x000fe2000fffe0ff */
[----:B------:R1:W-:Y:S05]  /*29e0*/  SYNCS.ARRIVE.TRANS64.RED.A1T0 RZ, [R4+URZ], RZ ;  /* 0x000000ff04ff79a7 */ /* 0x0003ea00081004ff */
[----:B------:R-:W-:Y:S01]  /*29f0*/  IMAD.U32 R13, RZ, RZ, UR4 ;  /* 0x00000004ff0d7e24 */ /* 0x000fe2000f8e00ff */
[----:B------:R-:W2:Y:S04]  /*2a00*/  SYNCS.PHASECHK.TRANS64.TRYWAIT P0, [UR5+0xb0], R7 ;  /* 0x0000b007ff0075a7 */ /* 0x000ea80008001105 */
[----:B------:R-:W-:Y:S01]  /*2a10*/  PRMT R13, R10, 0x654, R13 ;  /* 0x000006540a0d7816 */ /* 0x000fe2000000000d */
[----:B-12---:R-:W-:Y:S06]  /*2a20*/  @!P0 BRA `(.L_x_50) ;  /* 0x0000008c007c8947 */ /* 0x006fec0003800000 */
.L_x_162:
[----:B------:R-:W-:Y:S01]  /*2a30*/  ULEA UR4, UR6, UR37, 0x4 ;  /* 0x0000002506047291 */ /* 0x000fe2000f8e20ff */
[----:B------:R-:W-:Y:S01]  /*2a40*/  SEL R2, R13, R2, !P2 ;  /* 0x000000020d027207 */ /* 0x000fe20005000000 */
[----:B------:R-:W-:Y:S01]  /*2a50*/  UIADD3 UR5, UPT, UPT, UR5, 0xa0, URZ ;  /* 0x000000a005057890 */ /* 0x000fe2000fffe0ff */
[----:B-1----:R-:W-:Y:S01]  /*2a60*/  LEA R0, R11, UR37, 0x3 ;  /* 0x000000250b007c11 */ /* 0x002fe2000f8e18ff */
[----:B------:R-:W-:Y:S01]  /*2a70*/  UIADD3 UR4, UPT, UPT, UR4, 0x110, URZ ;  /* 0x0000011004047890 */ /* 0x000fe2000fffe0ff */
[----:B------:R1:W-:Y:S01]  /*2a80*/  @!P2 SYNCS.ARRIVE.TRANS64.RED RZ, [R2+URZ], R5 ;  /* 0x0000000502ffa9a7 */ /* 0x0003e200080004ff */
[----:B------:R-:W-:Y:S01]  /*2a90*/  UIADD3 UR6, UPT, UPT, UR6, 0x1, URZ ;  /* 0x0000000106067890 */ /* 0x000fe2000fffe0ff */
[----:B------:R-:W-:-:S03]  /*2aa0*/  VIADD R3, R3, 0x1 ;  /* 0x0000000103037836 */ /* 0x000fc60000000000 */
[----:B------:R-:W-:Y:S02]  /*2ab0*/  UISETP.NE.AND UP0, UPT, UR6, 0x2, UPT ;  /* 0x000000020600788c */ /* 0x000fe4000bf05270 */
[----:B------:R-:W-:Y:S01]  /*2ac0*/  ISETP.NE.AND P0, PT, R3, 0x2, PT ;  /* 0x000000020300780c */ /* 0x000fe20003f05270 */
[----:B------:R-:W-:Y:S06]  /*2ad0*/  UGETNEXTWORKID.BROADCAST [UR4], [UR5] ;  /* 0x00000000040073ca */ /* 0x000fec0008000100 */
[----:B------:R-:W-:Y:S02]  /*2ae0*/  USEL UR4, URZ, 0x1, UP0 ;  /* 0x00000001ff047887 */ /* 0x000fe40008000000 */
[----:B------:R-:W-:-:S04]  /*2af0*/  USEL UR6, UR6, URZ, UP0 ;  /* 0x000000ff06067287 */ /* 0x000fc80008000000 */
[----:B------:R-:W-:Y:S02]  /*2b00*/  LOP3.LUT R12, R12, UR4, RZ, 0x3c, !PT ;  /* 0x000000040c0c7c12 */ /* 0x000fe4000f8e3cff */
[----:B-1----:R-:W-:-:S04]  /*2b10*/  SHF.L.U32 R5, R9, 0x1f, RZ ;  /* 0x0000001f09057819 */ /* 0x002fc800000006ff */
[----:B------:R-:W1:Y:S02]  /*2b20*/  SYNCS.PHASECHK.TRANS64.TRYWAIT P1, [R0+URZ+0xa0], R5 ;  /* 0x0000a005000075a7 */ /* 0x000e6400080211ff */
[----:B-1----:R-:W-:Y:S05]  /*2b30*/  @!P1 BRA `(.L_x_51) ;  /* 0x0000008c00509947 */ /* 0x002fea0003800000 */
.L_x_163:
[----:B------:R-:W-:Y:S01]  /*2b40*/  LEA R4, R11, UR37, 0x4 ;  /* 0x000000250b047c11 */ /* 0x000fe2000f8e20ff */
[----:B-1----:R-:W-:Y:S01]  /*2b50*/  VIADD R0, R0, 0xb0 ;  /* 0x000000b000007836 */ /* 0x002fe20000000000 */
[----:B------:R-:W-:Y:S01]  /*2b60*/  SEL R3, R3, RZ, P0 ;  /* 0x000000ff03037207 */ /* 0x000fe20000000000 */
[----:B------:R-:W-:-:S03]  /*2b70*/  VIADD R11, R11, 0x1 ;  /* 0x000000010b0b7836 */ /* 0x000fc60000000000 */
[----:B------:R-:W1:Y:S01]  /*2b80*/  LDS.128 R4, [R4+0x110] ;  /* 0x0001100004047984 */ /* 0x000e620000000c00 */
[----:B------:R-:W-:Y:S02]  /*2b90*/  PRMT R0, RZ, 0x654, R0 ;  /* 0x00000654ff007816 */ /* 0x000fe40000000000 */
[C---:B------:R-:W-:Y:S01]  /*2ba0*/  ISETP.NE.AND P1, PT, R11.reuse, 0x2, PT ;  /* 0x000000020b00780c */ /* 0x040fe20003f25270 */
[----:B------:R-:W-:Y:S01]  /*2bb0*/  @!PT LDS RZ, [RZ] ;  /* 0x00000000fffff984 */ /* 0x000fe20000000800 */
[----:B------:R-:W-:Y:S01]  /*2bc0*/  @!PT LDS RZ, [RZ] ;  /* 0x00000000fffff984 */ /* 0x000fe20000000800 */
[----:B------:R-:W-:Y:S01]  /*2bd0*/  @!PT LDS RZ, [RZ] ;  /* 0x00000000fffff984 */ /* 0x000fe20000000800 */
[----:B------:R-:W-:Y:S01]  /*2be0*/  @!PT LDS RZ, [RZ] ;  /* 0x00000000fffff984 */ /* 0x000fe20000000800 */
[----:B------:R2:W-:Y:S06]  /*2bf0*/  MEMBAR.ALL.CTA ;  /* 0x0000000000007992 */ /* 0x0005ec0000008000 */
[----:B--2---:R-:W2:Y:S01]  /*2c00*/  FENCE.VIEW.ASYNC.S ;  /* 0x00000000000073c6 */ /* 0x004ea20000000000 */
[----:B------:R-:W-:Y:S01]  /*2c10*/  SEL R11, R11, RZ, P1 ;  /* 0x000000ff0b0b7207 */ /* 0x000fe20000800000 */
[----:B--2---:R2:W-:Y:S01]  /*2c20*/  SYNCS.ARRIVE.TRANS64.RED.A1T0 RZ, [R0+URZ], RZ ;  /* 0x000000ff00ff79a7 */ /* 0x0045e200081004ff */
[----:B-1----:R-:W-:-:S02]  /*2c30*/  LOP3.LUT P3, RZ, R6, 0x1, RZ, 0xc0, !PT ;  /* 0x0000000106ff7812 */ /* 0x002fc4000786c0ff */
[----:B------:R-:W-:-:S04]  /*2c40*/  SEL R5, RZ, 0x1, P0 ;  /* 0x00000001ff057807 */ /* 0x000fc80000000000 */
[----:B------:R-:W-:Y:S02]  /*2c50*/  LOP3.LUT R8, R8, R5, RZ, 0x3c, !PT ;  /* 0x0000000508087212 */ /* 0x000fe400078e3cff */
[----:B--2---:R-:W-:-:S04]  /*2c60*/  SEL R0, RZ, 0x1, P1 ;  /* 0x00000001ff007807 */ /* 0x004fc80000800000 */
[----:B------:R-:W-:Y:S01]  /*2c70*/  LOP3.LUT R9, R9, R0, RZ, 0x3c, !PT ;  /* 0x0000000009097212 */ /* 0x000fe200078e3cff */
[----:B------:R-:W-:Y:S06]  /*2c80*/  @P3 BRA `(.L_x_52) ;  /* 0xfffffffc002c3947 */ /* 0x000fec000383ffff */
[----:B------:R-:W-:Y:S01]  /*2c90*/  ULEA UR5, UR6, UR37, 0x3 ;  /* 0x0000002506057291 */ /* 0x000fe2000f8e18ff */
[----:B------:R-:W-:-:S08]  /*2ca0*/  SHF.L.U32 R3, R12, 0x1f, RZ ;  /* 0x0000001f0c037819 */ /* 0x000fd000000006ff */
[----:B------:R-:W1:Y:S02]  /*2cb0*/  SYNCS.PHASECHK.TRANS64 P0, [UR5+0xb0], R3 ;  /* 0x0000b003ff0075a7 */ /* 0x000e640008001005 */
[----:B-1----:R-:W-:Y:S05]  /*2cc0*/  @P0 BRA `(.L_x_53) ;  /* 0x0000000000080947 */ /* 0x002fea0003800000 */
[----:B------:R-:W1:Y:S02]  /*2cd0*/  SYNCS.PHASECHK.TRANS64.TRYWAIT P0, [UR5+0xb0], R3 ;  /* 0x0000b003ff0075a7 */ /* 0x000e640008001105 */
[----:B-1----:R-:W-:Y:S05]  /*2ce0*/  @!P0 BRA `(.L_x_54) ;  /* 0x0000008800f88947 */ /* 0x002fea0003800000 */
.L_x_53:
[----:B------:R-:W-:-:S04]  /*2cf0*/  UIADD3 UR4, UPT, UPT, UR6, 0x1, URZ ;  /* 0x0000000106047890 */ /* 0x000fc8000fffe0ff */
[----:B------:R-:W-:-:S04]  /*2d00*/  UISETP.NE.AND UP0, UPT, UR4, 0x2, UPT ;  /* 0x000000020400788c */ /* 0x000fc8000bf05270 */
[----:B------:R-:W-:Y:S02]  /*2d10*/  USEL UR7, URZ, 0x1, UP0 ;  /* 0x00000001ff077887 */ /* 0x000fe40008000000 */
[----:B------:R-:W-:-:S04]  /*2d20*/  USEL UR4, UR4, URZ, UP0 ;  /* 0x000000ff04047287 */ /* 0x000fc80008000000 */
[----:B------:R-:W-:Y:S01]  /*2d30*/  ULEA UR4, UR4, UR37, 0x3 ;  /* 0x0000002504047291 */ /* 0x000fe2000f8e18ff */
[----:B-1----:R-:W-:-:S04]  /*2d40*/  LOP3.LUT R3, R12, UR7, RZ, 0x3c, !PT ;  /* 0x000000070c037c12 */ /* 0x002fc8000f8e3cff */
[----:B------:R-:W-:-:S04]  /*2d50*/  SHF.L.U32 R0, R3, 0x1f, RZ ;  /* 0x0000001f03007819 */ /* 0x000fc800000006ff */
[----:B------:R-:W1:Y:S02]  /*2d60*/  SYNCS.PHASECHK.TRANS64 P0, [UR4+0xb0], R0 ;  /* 0x0000b000ff0075a7 */ /* 0x000e640008001004 */
[----:B-1----:R-:W-:Y:S05]  /*2d70*/  @P0 EXIT ;  /* 0x000000000000094d */ /* 0x002fea0003800000 */
[----:B------:R-:W-:Y:S02]  /*2d80*/  SHF.L.U32 R3, R3, 0x1f, RZ ;  /* 0x0000001f03037819 */ /* 0x000fe400000006ff */
[----:B------:R-:W-:-:S07]  /*2d90*/  MOV R0, UR4 ;  /* 0x0000000400007c02 */ /* 0x000fce0008000f00 */
.L_x_55:
[----:B-1----:R1:W2:Y:S02]  /*2da0*/  SYNCS.PHASECHK.TRANS64.TRYWAIT P0, [R0+URZ+0xb0], R3 ;  /* 0x0000b003000075a7 */ /* 0x0022a400080011ff */
[----:B--2---:R-:W-:Y:S05]  /*2db0*/  @!P0 NANOSLEEP.SYNCS 0x989680 ;  /* 0x009896800000895d */ /* 0x004fea0003900000 */
[----:B------:R-:W2:Y:S02]  /*2dc0*/  @!P0 SYNCS.PHASECHK.TRANS64 P0, [R0+URZ+0xb0], R3 ;  /* 0x0000b003000085a7 */ /* 0x000ea400080010ff */
[----:B--2---:R-:W-:Y:S05]  /*2dd0*/  @P0 EXIT ;  /* 0x000000000000094d */ /* 0x004fea0003800000 */
[----:B------:R-:W-:Y:S05]  /*2de0*/  BRA `(.L_x_55) ;  /* 0xfffffffc00ec7947 */ /* 0x000fea000383ffff */
.L_x_48:
[----:B------:R-:W-:Y:S05]  /*2df0*/  BRA.U UP4, `(.L_x_56) ;  /* 0x0000001104907547 */ /* 0x000fea000b800000 */
[----:B------:R-:W-:Y:S01]  /*2e00*/  UMOV UR6, 0x40 ;  /* 0x0000004000067882 */ /* 0x000fe20000000000 */
[----:B------:R-:W-:Y:S01]  /*2e10*/  NOP ;  /* 0x0000000000007918 */ /* 0x000fe20000000000 */
[----:B------:R-:W-:Y:S01]  /*2e20*/  ULEA UR6, UR37, UR6, 0x18 ;  /* 0x0000000625067291 */ /* 0x000fe2000f8ec0ff */
[----:B------:R-:W-:Y:S02]  /*2e30*/  UMOV UR7, 0x400 ;  /* 0x0000040000077882 */ /* 0x000fe40000000000 */
[----:B------:R-:W-:-:S06]  /*2e40*/  ULEA UR37, UR37, UR7, 0x18 ;  /* 0x0000000725257291 */ /* 0x000fcc000f8ec0ff */
[----:B------:R-:W1:Y:S02]  /*2e50*/  LDS.U8 R2, [UR6+0x1c] ;  /* 0x00001c06ff027984 */ /* 0x000e640008000000 */
[----:B-1----:R-:W-:-:S13]  /*2e60*/  ISETP.NE.AND P0, PT, R2, RZ, PT ;  /* 0x000000ff0200720c */ /* 0x002fda0003f05270 */
[----:B------:R-:W-:Y:S05]  /*2e70*/  @P0 BRA `(.L_x_57) ;  /* 0x0000000400080947 */ /* 0x000fea0003800000 */
[----:B------:R-:W-:Y:S02]  /*2e80*/  UISETP.NE.U32.AND UP0, UPT, UR5, 0x1, UPT ;  /* 0x000000010500788c */ /* 0x000fe4000bf05070 */
[----:B------:R-:W-:-:S07]  /*2e90*/  UIADD3 UR8, UPT, UPT, UR6, 0x8, URZ ;  /* 0x0000000806087890 */ /* 0x000fce000fffe0ff */
[----:B------:R-:W-:Y:S05]  /*2ea0*/  BRA.U !UP0, `(.L_x_58) ;  /* 0x00000001089c7547 */ /* 0x000fea000b800000 */
[----:B------:R-:W-:Y:S01]  /*2eb0*/  ELECT P0, URZ, PT ;  /* 0x0000000000ff782f */ /* 0x000fe20003800000 */
[----:B------:R-:W-:-:S12]  /*2ec0*/  BSSY B0, `(.L_x_58) ;  /* 0x0000025000007945 */ /* 0x000fd80003800000 */
[----:B------:R-:W-:Y:S05]  /*2ed0*/  @!P0 BRA `(.L_x_59) ;  /* 0x00000000008c8947 */ /* 0x000fea0003800000 */
[----:B------:R-:W-:-:S05]  /*2ee0*/  UMOV UR7, 0x10 ;  /* 0x0000001000077882 */ /* 0x000fca0000000000 */
[----:B------:R-:W-:Y:S04]  /*2ef0*/  DEPBAR.LE SB1, 0x36 ;  /* 0x00009d800000791a */ /* 0x000fe80000000000 */
[----:B------:R-:W1:Y:S02]  /*2f00*/  UTCATOMSWS.2CTA.FIND_AND_SET.ALIGN UP1, UR7, UR7 ;  /* 0x00000007000775e3 */ /* 0x000e640008220800 */
[----:B-1----:R-:W-:Y:S01]  /*2f10*/  MOV R11, UR7 ;  /* 0x00000007000b7c02 */ /* 0x002fe20008000f00 */
[----:B------:R-:W-:Y:S06]  /*2f20*/  BRA.U UP1, `(.L_x_60) ;  /* 0x0000000101187547 */ /* 0x000fec000b800000 */
.L_x_61:
[----:B------:R-:W-:Y:S05]  /*2f30*/  NANOSLEEP 0x64 ;  /* 0x000000640000795d */ /* 0x000fea0003800000 */
[----:B------:R-:W-:-:S05]  /*2f40*/  UMOV UR7, 0x10 ;  /* 0x0000001000077882 */ /* 0x000fca0000000000 */
[----:B------:R-:W-:Y:S04]  /*2f50*/  DEPBAR.LE SB1, 0x36 ;  /* 0x00009d800000791a */ /* 0x000fe80000000000 */
[----:B------:R-:W1:Y:S02]  /*2f60*/  UTCATOMSWS.2CTA.FIND_AND_SET.ALIGN UP1, UR7, UR7 ;  /* 0x00000007000775e3 */ /* 0x000e640008220800 */
[----:B-1----:R-:W-:Y:S01]  /*2f70*/  MOV R11, UR7 ;  /* 0x00000007000b7c02 */ /* 0x002fe20008000f00 */
[----:B------:R-:W-:Y:S05]  /*2f80*/  BRA.U !UP1, `(.L_x_61) ;  /* 0xfffffffd09e87547 */ /* 0x000fea000b83ffff */
.L_x_60:
[----:B------:R-:W1:Y:S01]  /*2f90*/  LDS R5, [UR6+0x10] ;  /* 0x00001006ff057984 */ /* 0x000e620008000800 */
[----:B------:R-:W-:Y:S01]  /*2fa0*/  IMAD.U32 R3, RZ, RZ, UR37 ;  /* 0x00000025ff037e24 */ /* 0x000fe2000f8e00ff */
[----:B------:R-:W-:-:S03]  /*2fb0*/  MOV R2, UR4 ;  /* 0x0000000400027c02 */ /* 0x000fc60008000f00 */
[----:B------:R-:W-:Y:S01]  /*2fc0*/  VIADD R3, R3, 0x130 ;  /* 0x0000013003037836 */ /* 0x000fe20000000000 */
[----:B-1----:R-:W-:-:S04]  /*2fd0*/  SHF.L.U32 R5, R5, 0x1f, RZ ;  /* 0x0000001f05057819 */ /* 0x002fc800000006ff */
[----:B------:R-:W1:Y:S02]  /*2fe0*/  SYNCS.PHASECHK.TRANS64.TRYWAIT P0, [UR6+0x8], R5 ;  /* 0x00000805ff0075a7 */ /* 0x000e640008001106 */
[----:B-1----:R-:W-:Y:S05]  /*2ff0*/  @P0 BRA `(.L_x_62) ;  /* 0x0000000000080947 */ /* 0x002fea0003800000 */
[----:B------:R-:W1:Y:S02]  /*3000*/  SYNCS.PHASECHK.TRANS64.TRYWAIT P0, [UR6+0x8], R5 ;  /* 0x00000805ff0075a7 */ /* 0x000e640008001106 */
[----:B-1----:R-:W-:Y:S05]  /*3010*/  @!P0 BRA `(.L_x_63) ;  /* 0x0000008800448947 */ /* 0x002fea0003800000 */
.L_x_62:
[----:B-1----:R-:W-:Y:S01]  /*3020*/  HFMA2 R4, -RZ, RZ, 0, 5.9604644775390625e-08 ;  /* 0x00000001ff047431 */ /* 0x002fe200000001ff */
[----:B------:R-:W-:Y:S01]  /*3030*/  UPRMT UR7, UR4, 0x654, UR8 ;  /* 0x0000065404077896 */ /* 0x000fe20008000008 */
[----:B------:R-:W-:Y:S01]  /*3040*/  IMAD.MOV.U32 R6, RZ, RZ, 0xffff ;  /* 0x0000ffffff067424 */ /* 0x000fe200078e00ff */
[----:B------:R-:W-:Y:S01]  /*3050*/  PRMT R2, R2, 0x654, R3 ;  /* 0x0000065402027816 */ /* 0x000fe20000000003 */
[----:B------:R-:W-:Y:S02]  /*3060*/  IMAD.MOV.U32 R5, RZ, RZ, 0x4 ;  /* 0x00000004ff057424 */ /* 0x000fe400078e00ff */
[----:B------:R-:W-:Y:S01]  /*3070*/  IMAD.SHL.U32 R9, R11, 0x20, RZ ;  /* 0x000000200b097824 */ /* 0x000fe200078e00ff */
[----:B------:R-:W-:Y:S02]  /*3080*/  MOV R3, UR7 ;  /* 0x0000000700037c02 */ /* 0x000fe40008000f00 */
[-C--:B------:R-:W-:Y:S01]  /*3090*/  SHF.L.U32 R7, R6, R11.reuse, RZ ;  /* 0x0000000b06077219 */ /* 0x080fe200000006ff */
[----:B------:R1:W-:Y:S01]  /*30a0*/  SYNCS.ARRIVE.TRANS64.RED RZ, [UR7], R5 ;  /* 0x00000005ffff79a7 */ /* 0x0003e20008000407 */
[----:B------:R-:W-:Y:S01]  /*30b0*/  SHF.L.U32 R6, R4, R11, RZ ;  /* 0x0000000b04067219 */ /* 0x000fe200000006ff */
[----:B------:R1:W-:Y:S04]  /*30c0*/  STS [UR37+0x130], R9 ;  /* 0x00013009ff007988 */ /* 0x0003e80008000825 */
[----:B------:R1:W-:Y:S04]  /*30d0*/  STAS [R2.64], R11 ;  /* 0x0000000b02007dbd */ /* 0x0003e8000c0008ff */
[----:B------:R1:W-:Y:S04]  /*30e0*/  ATOMS.OR RZ, [UR6+0x14], R7 ;  /* 0x00001407ffff798c */ /* 0x0003e8000b000006 */
[----:B------:R1:W-:Y:S04]  /*30f0*/  ATOMS.OR RZ, [UR6+0x18], R6 ;  /* 0x00001806ffff798c */ /* 0x0003e8000b000006 */
[----:B------:R1:W-:Y:S02]  /*3100*/  ATOMS.XOR RZ, [UR6+0x10], R4 ;  /* 0x00001004ffff798c */ /* 0x0003e4000b800006 */
.L_x_59:
[----:B------:R-:W-:Y:S05]  /*3110*/  BSYNC B0 ;  /* 0x0000000000007941 */ /* 0x000fea0003800000 */
.L_x_58:
[----:B------:R-:W-:Y:S05]  /*3120*/  BRA.U UP0, `(.L_x_64) ;  /* 0x00000001006c7547 */ /* 0x000fea000b800000 */
[----:B------:R-:W-:-:S03]  /*3130*/  UMOV UR7, 0xffffffff ;  /* 0xffffffff00077882 */ /* 0x000fc60000000000 */
[----:B------:R-:W-:Y:S05]  /*3140*/  BRA.DIV UR7, `(.L_x_65) ;  /* 0x0000008a07107947 */ /* 0x000fea000b800000 */
[----:B------:R-:W-:-:S13]  /*3150*/  ELECT P6, URZ, PT ;  /* 0x0000000000ff782f */ /* 0x000fda00038c0000 */
.L_x_167:
[----:B------:R-:W-:Y:S05]  /*3160*/  @!P6 BRA `(.L_x_64) ;  /* 0x00000000005ce947 */ /* 0x000fea0003800000 */
[----:B-1----:R-:W1:Y:S02]  /*3170*/  LDS R3, [UR6+0x10] ;  /* 0x00001006ff037984 */ /* 0x002e640008000800 */
[----:B-1----:R-:W-:-:S04]  /*3180*/  SHF.L.U32 R3, R3, 0x1f, RZ ;  /* 0x0000001f03037819 */ /* 0x002fc800000006ff */
[----:B------:R-:W1:Y:S02]  /*3190*/  SYNCS.PHASECHK.TRANS64.TRYWAIT P0, [UR6+0x8], R3 ;  /* 0x00000803ff0075a7 */ /* 0x000e640008001106 */
[----:B-1----:R-:W-:Y:S05]  /*31a0*/  @P0 BRA `(.L_x_66) ;  /* 0x0000000000080947 */ /* 0x002fea0003800000 */
[----:B------:R-:W1:Y:S02]  /*31b0*/  SYNCS.PHASECHK.TRANS64.TRYWAIT P0, [UR6+0x8], R3 ;  /* 0x00000803ff0075a7 */ /* 0x000e640008001106 */
[----:B-1----:R-:W-:Y:S05]  /*31c0*/  @!P0 BRA `(.L_x_67) ;  /* 0x0000008800108947 */ /* 0x002fea0003800000 */
.L_x_66:
[----:B------:R-:W2:Y:S01]  /*31d0*/  LDS R5, [UR37+0x130] ;  /* 0x00013025ff057984 */ /* 0x000ea20008000800 */
[----:B-1----:R-:W-:Y:S02]  /*31e0*/  HFMA2 R2, -RZ, RZ, 0, 5.9604644775390625e-08 ;  /* 0x00000001ff027431 */ /* 0x002fe400000001ff */
[----:B------:R-:W-:Y:S01]  /*31f0*/  IMAD.MOV.U32 R3, RZ, RZ, 0xffff ;  /* 0x0000ffffff037424 */ /* 0x000fe200078e00ff */
[----:B------:R-:W-:Y:S01]  /*3200*/  UPRMT UR7, UR4, 0x654, UR8 ;  /* 0x0000065404077896 */ /* 0x000fe20008000008 */
[----:B--2---:R-:W-:-:S03]  /*3210*/  IMAD.SHL.U32 R4, R5, 0x20, RZ ;  /* 0x0000002005047824 */ /* 0x004fc600078e00ff */
[-C--:B------:R-:W-:Y:S02]  /*3220*/  SHF.L.U32 R3, R3, R5.reuse, RZ ;  /* 0x0000000503037219 */ /* 0x080fe400000006ff */
[----:B------:R-:W-:Y:S01]  /*3230*/  SHF.L.U32 R5, R2, R5, RZ ;  /* 0x0000000502057219 */ /* 0x000fe200000006ff */
[----:B------:R2:W-:Y:S04]  /*3240*/  STS [UR37+0x130], R4 ;  /* 0x00013004ff007988 */ /* 0x0005e80008000825 */
[----:B------:R2:W-:Y:S04]  /*3250*/  ATOMS.OR RZ, [UR6+0x14], R3 ;  /* 0x00001403ffff798c */ /* 0x0005e8000b000006 */
[----:B------:R2:W-:Y:S01]  /*3260*/  ATOMS.OR RZ, [UR6+0x18], R5 ;  /* 0x00001805ffff798c */ /* 0x0005e2000b000006 */
[----:B------:R-:W-:Y:S03]  /*3270*/  SYNCS.ARRIVE.TRANS64.RED.A1T0 RZ, [UR7], RZ ;  /* 0x000000ffffff79a7 */ /* 0x000fe60008100407 */
[----:B------:R2:W-:Y:S01]  /*3280*/  ATOMS.XOR RZ, [UR6+0x10], R2 ;  /* 0x00001002ffff798c */ /* 0x0005e2000b800006 */
[----:B------:R-:W-:Y:S05]  /*3290*/  BRA `(.L_x_64) ;  /* 0x0000000000107947 */ /* 0x000fea0003800000 */
.L_x_57:
[----:B------:R-:W-:-:S05]  /*32a0*/  MOV R2, 0xffffffff ;  /* 0xffffffff00027802 */ /* 0x000fca0000000f00 */
[----:B------:R1:W-:Y:S02]  /*32b0*/  STS [UR37+0x130], R2 ;  /* 0x00013002ff007988 */ /* 0x0003e40008000825 */
[----:B-1----:R-:W-:Y:S02]  /*32c0*/  MOV R2, 0x32e0 ;  /* 0x000032e000027802 */ /* 0x002fe40000000f00 */
[----:B-----5:R-:W-:Y:S05]  /*32d0*/  CALL.REL.NOINC `($__internal_1_$__cuda_sm10x_tcgen05_guardrail_trap_phase_invalid_during_alloc) ;  /* 0x0000008c00b47944 */ /* 0x020fea0003c00000 */
.L_x_64:
[----:B------:R-:W-:Y:S05]  /*32e0*/  WARPSYNC.ALL ;  /* 0x0000000000007948 */ /* 0x000fea0003800000 */
[----:B------:R-:W3:Y:S01]  /*32f0*/  S2UR UR7, SR_CgaCtaId ;  /* 0x00000000000779c3 */ /* 0x000ee20000008800 */
[----:B------:R-:W-:Y:S01]  /*3300*/  UMOV UR6, 0x400 ;  /* 0x0000040000067882 */ /* 0x000fe20000000000 */
[----:B------:R-:W-:-:S06]  /*3310*/  NOP ;  /* 0x0000000000007918 */ /* 0x000fcc0000000000 */
[----:B------:R-:W-:Y:S06]  /*3320*/  BAR.ARV 0x6, 0xa0 ;  /* 0x0182800000007b1d */ /* 0x000fec0000002000 */
[----:B------:R-:W4:Y:S01]  /*3330*/  LDCU UR8, c[0x0][0x38c] ;  /* 0x00007180ff0877ac */ /* 0x000f220008000800 */
[----:B------:R-:W-:Y:S01]  /*3340*/  LOP3.LUT R0, R0, 0xffff, RZ, 0xc0, !PT ;  /* 0x0000ffff00007812 */ /* 0x000fe200078ec0ff */
[----:B-1----:R-:W-:Y:S01]  /*3350*/  IMAD.MOV.U32 R9, RZ, RZ, 0x1 ;  /* 0x00000001ff097424 */ /* 0x002fe200078e00ff */
[----:B------:R-:W-:Y:S01]  /*3360*/  LOP3.LUT R8, R8, 0xffff, RZ, 0xc0, !PT ;  /* 0x0000ffff08087812 */ /* 0x000fe200078ec0ff */
[----:B------:R-:W-:Y:S01]  /*3370*/  UMOV UR19, URZ ;  /* 0x000000ff00137c82 */ /* 0x000fe20008000000 */
[----:B------:R-:W-:Y:S01]  /*3380*/  R2UR UR11, R0 ;  /* 0x00000000000b72ca */ /* 0x000fe200000e0000 */
[----:B------:R-:W-:Y:S01]  /*3390*/  UMOV UR18, URZ ;  /* 0x000000ff00127c82 */ /* 0x000fe20008000000 */
[----:B------:R-:W-:Y:S01]  /*33a0*/  R2UR UR12, R8 ;  /* 0x00000000080c72ca */ /* 0x000fe200000e0000 */
[----:B------:R-:W-:Y:S01]  /*33b0*/  IMAD.MOV.U32 R8, RZ, RZ, RZ ;  /* 0x000000ffff087224 */ /* 0x000fe200078e00ff */
[----:B------:R-:W-:Y:S01]  /*33c0*/  UMOV UR17, URZ ;  /* 0x000000ff00117c82 */ /* 0x000fe20008000000 */
[----:B---3--:R-:W-:-:S02]  /*33d0*/  ULEA UR7, UR7, UR6, 0x18 ;  /* 0x0000000607077291 */ /* 0x008fc4000f8ec0ff */
[----:B------:R-:W-:Y:S02]  /*33e0*/  UISETP.NE.AND UP2, UPT, UR5, URZ, UPT ;  /* 0x000000ff0500728c */ /* 0x000fe4000bf45270 */
[----:B------:R-:W-:Y:S02]  /*33f0*/  UIADD3 UR13, UPT, UPT, UR7, 0x10800, URZ ;  /* 0x00010800070d7890 */ /* 0x000fe4000fffe0ff */
[----:B------:R-:W-:Y:S02]  /*3400*/  UIADD3 UR14, UPT, UPT, UR7, 0x24800, URZ ;  /* 0x00024800070e7890 */ /* 0x000fe4000fffe0ff */
[----:B----4-:R-:W-:Y:S01]  /*3410*/  UIADD3 UR8, UPT, UPT, UR8, 0x3f, URZ ;  /* 0x0000003f08087890 */ /* 0x010fe2000fffe0ff */
[----:B--2---:R-:W1:Y:S01]  /*3420*/  LDS R2, [UR7+0x130] ;  /* 0x00013007ff027984 */ /* 0x004e620008000800 */
[----:B------:R-:W-:Y:S02]  /*3430*/  USHF.R.U32.HI UR13, URZ, 0x4, UR13 ;  /* 0x00000004ff0d7899 */ /* 0x000fe4000801160d */
[----:B------:R-:W-:-:S02]  /*3440*/  USHF.R.S32.HI UR6, URZ, 0x1f, UR8 ;  /* 0x0000001fff067899 */ /* 0x000fc40008011408 */
[----:B------:R-:W-:Y:S02]  /*3450*/  USHF.R.U32.HI UR14, URZ, 0x4, UR14 ;  /* 0x00000004ff0e7899 */ /* 0x000fe4000801160e */
[----:B------:R-:W-:Y:S02]  /*3460*/  ULEA.HI UR6, UR6, UR8, URZ, 0x6 ;  /* 0x0000000806067291 */ /* 0x000fe4000f8f30ff */
[----:B------:R-:W-:Y:S02]  /*3470*/  ULOP3.LUT UR13, UR13, 0x3fff, URZ, 0xc0, !UPT ;  /* 0x00003fff0d0d7892 */ /* 0x000fe4000f8ec0ff */
[----:B------:R-:W-:Y:S02]  /*3480*/  USHF.R.S32.HI UR6, URZ, 0x6, UR6 ;  /* 0x00000006ff067899 */ /* 0x000fe40008011406 */
[----:B------:R-:W-:Y:S02]  /*3490*/  ULOP3.LUT UR14, UR14, 0x3fff, URZ, 0xc0, !UPT ;  /* 0x00003fff0e0e7892 */ /* 0x000fe4000f8ec0ff */
[----:B------:R-:W-:Y:S01]  /*34a0*/  UISETP.LT.AND UP0, UPT, UR6, 0x1, UPT ;  /* 0x000000010600788c */ /* 0x000fe2000bf01270 */
[----:B------:R-:W-:Y:S01]  /*34b0*/  UMOV UR28, 0x0 ;  /* 0x00000000001c7882 */ /* 0x000fe20000000000 */
[----:B------:R-:W-:Y:S01]  /*34c0*/  UMOV UR29, 0x10400010 ;  /* 0x10400010001d7882 */ /* 0x000fe20000000000 */
[----:B------:R-:W-:-:S02]  /*34d0*/  ULOP3.LUT UR13, UR13, 0x10000, URZ, 0xfc, !UPT ;  /* 0x000100000d0d7892 */ /* 0x000fc4000f8efcff */
[----:B------:R-:W-:Y:S02]  /*34e0*/  ULOP3.LUT UR14, UR14, 0x10000, URZ, 0xfc, !UPT ;  /* 0x000100000e0e7892 */ /* 0x000fe4000f8efcff */
[----:B------:R-:W-:Y:S01]  /*34f0*/  USEL UR20, UR6, 0x1, !UP0 ;  /* 0x0000000106147887 */ /* 0x000fe2000c000000 */
[----:B------:R-:W-:Y:S01]  /*3500*/  UMOV UR26, 0x0 ;  /* 0x00000000001a7882 */ /* 0x000fe20000000000 */
[----:B------:R-:W-:Y:S01]  /*3510*/  UMOV UR27, 0x10400010 ;  /* 0x10400010001b7882 */ /* 0x000fe20000000000 */
[----:B------:R-:W-:Y:S01]  /*3520*/  UMOV UR24, 0x0 ;  /* 0x0000000000187882 */ /* 0x000fe20000000000 */
[----:B------:R-:W-:Y:S01]  /*3530*/  UMOV UR25, 0x10400010 ;  /* 0x1040001000197882 */ /* 0x000fe20000000000 */
[----:B------:R-:W-:Y:S01]  /*3540*/  UMOV UR22, 0x0 ;  /* 0x0000000000167882 */ /* 0x000fe20000000000 */
[----:B------:R-:W-:Y:S01]  /*3550*/  UMOV UR23, 0x10400010 ;  /* 0x1040001000177882 */ /* 0x000fe20000000000 */
[----:B-1----:R-:W-:Y:S02]  /*3560*/  R2UR UR21, R2 ;  /* 0x00000000021572ca */ /* 0x002fe400000e0000 */
[----:B------:R-:W-:-:S13]  /*3570*/  CS2R R2, SRZ ;  /* 0x0000000000027805 */ /* 0x000fda000001ff00 */
.L_x_75:
[C---:B------:R-:W-:Y:S02]  /*3580*/  LEA R0, R8.reuse, UR7, 0x3 ;  /* 0x0000000708007c11 */ /* 0x040fe4000f8e18ff */
[----:B------:R-:W-:Y:S02]  /*3590*/  SHF.L.U32 R5, R3, 0x1f, RZ ;  /* 0x0000001f03057819 */ /* 0x000fe400000006ff */
[----:B------:R-:W-:Y:S02]  /*35a0*/  LEA R4, R8, UR7, 0x4 ;  /* 0x0000000708047c11 */ /* 0x000fe4000f8e20ff */
[----:B------:R-:W1:Y:S02]  /*35b0*/  SYNCS.PHASECHK.TRANS64.TRYWAIT P0, [R0+URZ+0xa0], R5 ;  /* 0x0000a005000075a7 */ /* 0x000e6400080011ff */
[----:B-1-34-:R-:W-:Y:S05]  /*35c0*/  @!P0 BRA `(.L_x_68) ;  /* 0x0000008400288947 */ /* 0x01afea0003800000 */
.L_x_168:
[----:B-1----:R-:W1:Y:S01]  /*35d0*/  LDS.128 R4, [R4+0x110] ;  /* 0x0001100004047984 */ /* 0x002e620000000c00 */
[----:B------:R-:W-:Y:S02]  /*35e0*/  VIADD R0, R0, 0xb0 ;  /* 0x000000b000007836 */ /* 0x000fe40000000000 */
[----:B------:R-:W-:Y:S01]  /*35f0*/  VIADD R8, R8, 0x1 ;  /* 0x0000000108087836 */ /* 0x000fe20000000000 */
[----:B------:R-:W-:Y:S01]  /*3600*/  @!PT LDS RZ, [RZ] ;  /* 0x00000000fffff984 */ /* 0x000fe20000000800 */
[----:B------:R-:W-:Y:S01]  /*3610*/  @!PT LDS RZ, [RZ] ;  /* 0x00000000fffff984 */ /* 0x000fe20000000800 */
[----:B------:R-:W-:Y:S01]  /*3620*/  @!PT LDS RZ, [RZ] ;  /* 0x00000000fffff984 */ /* 0x000fe20000000800 */
[----:B------:R-:W-:Y:S01]  /*3630*/  @!PT LDS RZ, [RZ] ;  /* 0x00000000fffff984 */ /* 0x000fe20000000800 */
[----:B------:R2:W-:Y:S06]  /*3640*/  MEMBAR.ALL.CTA ;  /* 0x0000000000007992 */ /* 0x0005ec0000008000 */
[----:B--2---:R-:W2:Y:S01]  /*3650*/  FENCE.VIEW.ASYNC.S ;  /* 0x00000000000073c6 */ /* 0x004ea20000000000 */
[----:B------:R-:W-:-:S04]  /*3660*/  PRMT R0, RZ, 0x654, R0 ;  /* 0x00000654ff007816 */ /* 0x000fc80000000000 */
[----:B--2---:R2:W-:Y:S01]  /*3670*/  SYNCS.ARRIVE.TRANS64.RED.A1T0 RZ, [R0+URZ], RZ ;  /* 0x000000ff00ff79a7 */ /* 0x0045e200081004ff */
[----:B-1----:R-:W-:Y:S01]  /*3680*/  LOP3.LUT P1, RZ, R6, 0x1, RZ, 0xc0, !PT ;  /* 0x0000000106ff7812 */ /* 0x002fe2000782c0ff */
[----:B--2---:R-:W-:-:S12]  /*3690*/  BRA.U UP2, `(.L_x_69) ;  /* 0x0000000502087547 */ /* 0x004fd8000b800000 */
[----:B------:R-:W1:Y:S01]  /*36a0*/  LDCU UR8, c[0x0][0x38c] ;  /* 0x00007180ff0877ac */ /* 0x000e620008000800 */
[----:B------:R-:W-:Y:S02]  /*36b0*/  PLOP3.LUT P2, PT, PT, PT, PT, 0x80, 0x8 ;  /* 0x000000000008781c */ /* 0x000fe40003f4f070 */
[----:B------:R-:W-:Y:S01]  /*36c0*/  SHF.L.U32 R5, R9, 0x1f, RZ ;  /* 0x0000001f09057819 */ /* 0x000fe200000006ff */
[----:B------:R-:W-:Y:S02]  /*36d0*/  ULEA UR9, UR19, UR7, 0x3 ;  /* 0x0000000713097291 */ /* 0x000fe4000f8e18ff */
[----:B------:R-:W-:Y:S02]  /*36e0*/  ULEA UR10, UR19, UR21, 0x8 ;  /* 0x00000015130a7291 */ /* 0x000fe4000f8e40ff */
[----:B-1----:R-:W-:-:S06]  /*36f0*/  UISETP.GE.AND UP0, UPT, UR8, 0x1, UPT ;  /* 0x000000010800788c */ /* 0x002fcc000bf06270 */
[----:B------:R-:W-:-:S05]  /*3700*/  PLOP3.LUT P0, PT, PT, PT, UP0, 0x80, 0x8 ;  /* 0x000000000008781c */ /* 0x000fca0003f0f008 */
[----:B------:R-:W-:-:S08]  /*3710*/  @UP0 ULEA UR8, UR18, UR7, 0x3 ;  /* 0x0000000712080291 */ /* 0x000fd0000f8e18ff */
[----:B------:R-:W-:-:S04]  /*3720*/  @P0 SHF.L.U32 R0, R2, 0x1f, RZ ;  /* 0x0000001f02000819 */ /* 0x000fc800000006ff */
[----:B------:R1:W2:Y:S01]  /*3730*/  @P0 SYNCS.PHASECHK.TRANS64.TRYWAIT P2, [UR8], R0 ;  /* 0x00000000ff0005a7 */ /* 0x0002a20008041108 */
[----:B------:R-:W3:Y:S02]  /*3740*/  SYNCS.PHASECHK.TRANS64.TRYWAIT P0, [UR9+0xd0], R5 ;  /* 0x0000d005ff0075a7 */ /* 0x000ee40008001109 */
[----:B-123--:R-:W-:Y:S05]  /*3750*/  @!P0 BRA `(.L_x_70) ;  /* 0x0000008000d88947 */ /* 0x00efea0003800000 */
.L_x_170:
[----:B------:R-:W-:Y:S01]  /*3760*/  UMOV UR16, UR17 ;  /* 0x0000001100107c82 */ /* 0x000fe20008000000 */
[----:B------:R-:W-:Y:S05]  /*3770*/  BRA.U !UP0, `(.L_x_71) ;  /* 0x0000000108c07547 */ /* 0x000fea000b800000 */
[----:B------:R-:W-:Y:S02]  /*3780*/  UIADD3 UR16, UPT, UPT, UR20, UR17, URZ ;  /* 0x0000001114107290 */ /* 0x000fe4000fffe0ff */
[----:B------:R-:W-:Y:S01]  /*3790*/  UPLOP3.LUT UP3, UPT, UPT, UPT, UPT, 0x40, 0x4 ;  /* 0x000000000004789c */ /* 0x000fe20003f6e870 */
[----:B------:R-:W-:Y:S01]  /*37a0*/  UMOV UR15, UR6 ;  /* 0x00000006000f7c82 */ /* 0x000fe20008000000 */
[----:B------:R-:W-:-:S09]  /*37b0*/  UMOV UR46, UR18 ;  /* 0x00000012002e7c82 */ /* 0x000fd20008000000 */
.L_x_74:
[----:B--2---:R-:W-:Y:S01]  /*37c0*/  ULEA UR8, UR46, UR7, 0x3 ;  /* 0x000000072e087291 */ /* 0x004fe2000f8e18ff */
[----:B---3--:R-:W-:Y:S11]  /*37d0*/  @P2 BRA `(.L_x_72) ;  /* 0x00000000000c2947 */ /* 0x008ff60003800000 */
[----:B-1----:R-:W-:Y:S04]  /*37e0*/  SHF.L.U32 R5, R2, 0x1f, RZ ;  /* 0x0000001f02057819 */ /* 0x002fe800000006ff */
[----:B------:R-:W1:Y:S02]  /*37f0*/  SYNCS.PHASECHK.TRANS64.TRYWAIT P0, [UR8], R5 ;  /* 0x00000005ff0075a7 */ /* 0x000e640008001108 */
[----:B-1----:R-:W-:Y:S05]  /*3800*/  @!P0 BRA `(.L_x_73) ;  /* 0x0000008000c48947 */ /* 0x002fea0003800000 */
.L_x_72:
[----:B------:R-:W-:Y:S01]  /*3810*/  UISETP.NE.AND UP0, UPT, UR15, 0x1, UPT ;  /* 0x000000010f00788c */ /* 0x000fe2000bf05270 */
[----:B------:R-:W-:Y:S01]  /*3820*/  PLOP3.LUT P2, PT, PT, PT, PT, 0x80, 0x8 ;  /* 0x000000000008781c */ /* 0x000fe20003f4f070 */
[----:B------:R-:W-:Y:S02]  /*3830*/  UIADD3 UR18, UPT, UPT, UR46, 0x1, URZ ;  /* 0x000000012e127890 */ /* 0x000fe4000fffe0ff */
[----:B------:R-:W-:Y:S02]  /*3840*/  ULEA UR32, UR46, UR14, 0xa ;  /* 0x0000000e2e207291 */ /* 0x000fe4000f8e50ff */
[----:B------:R-:W-:Y:S01]  /*3850*/  UISETP.NE.AND UP1, UPT, UR18, 0x5, UPT ;  /* 0x000000051200788c */ /* 0x000fe2000bf25270 */
[----:B------:R-:W-:Y:S01]  /*3860*/  PLOP3.LUT P0, PT, PT, PT, UP0, 0x80, 0x8 ;  /* 0x000000000008781c */ /* 0x000fe20003f0f008 */
[----:B------:R-:W-:Y:S02]  /*3870*/  UIADD3 UR44, UPT, UPT, UR32, 0x2, URZ ;  /* 0x00000002202c7890 */ /* 0x000fe4000fffe0ff */
[----:B------:R-:W-:Y:S02]  /*3880*/  USEL UR31, URZ, 0x1, UP1 ;  /* 0x00000001ff1f7887 */ /* 0x000fe40008800000 */
[----:B------:R-:W-:Y:S02]  /*3890*/  USEL UR18, UR18, URZ, UP1 ;  /* 0x000000ff12127287 */ /* 0x000fe40008800000 */
[----:B------:R-:W-:Y:S02]  /*38a0*/  UIADD3 UR40, UPT, UPT, UR32, 0x4, URZ ;  /* 0x0000000420287890 */ /* 0x000fe4000fffe0ff */
[----:B------:R-:W-:Y:S01]  /*38b0*/  @UP0 ULEA UR30, UR18, UR7, 0x3 ;  /* 0x00000007121e0291 */ /* 0x000fe2000f8e18ff */
[----:B------:R-:W-:Y:S01]  /*38c0*/  LOP3.LUT R2, R2, UR31, RZ, 0x3c, !PT ;  /* 0x0000001f02027c12 */ /* 0x000fe2000f8e3cff */
[----:B------:R-:W-:Y:S02]  /*38d0*/  UIADD3 UR36, UPT, UPT, UR32, 0x6, URZ ;  /* 0x0000000620247890 */ /* 0x000fe4000fffe0ff */
[----:B------:R-:W-:Y:S01]  /*38e0*/  UIADD3 UR8, UPT, UPT, UR8, 0x28, URZ ;  /* 0x0000002808087890 */ /* 0x000fe2000fffe0ff */
[----:B-1----:R-:W-:Y:S01]  /*38f0*/  @P0 SHF.L.U32 R0, R2, 0x1f, RZ ;  /* 0x0000001f02000819 */ /* 0x002fe200000006ff */
[----:B------:R-:W-:Y:S02]  /*3900*/  UIADD3 UR17, UPT, UPT, UR17, 0x1, URZ ;  /* 0x0000000111117890 */ /* 0x000fe4000fffe0ff */
[----:B------:R-:W-:Y:S01]  /*3910*/  UIADD3 UR15, UPT, UPT, UR15, -0x1, URZ ;  /* 0xffffffff0f0f7890 */ /* 0x000fe2000fffe0ff */
[----:B------:R2:W3:Y:S01]  /*3920*/  @P0 SYNCS.PHASECHK.TRANS64.TRYWAIT P2, [UR30], R0 ;  /* 0x00000000ff0005a7 */ /* 0x0004e2000804111e */
[----:B------:R-:W-:Y:S02]  /*3930*/  ULEA UR30, UR46, UR13, 0xa ;  /* 0x0000000d2e1e7291 */ /* 0x000fe4000f8e50ff */
[----:B------:R-:W-:Y:S02]  /*3940*/  UISETP.NE.AND UP0, UPT, UR17, UR16, UPT ;  /* 0x000000101100728c */ /* 0x000fe4000bf05270 */
[----:B------:R-:W-:Y:S02]  /*3950*/  UIADD3 UR42, UPT, UPT, UR30, 0x2, URZ ;  /* 0x000000021e2a7890 */ /* 0x000fe4000fffe0ff */
[----:B------:R-:W-:Y:S02]  /*3960*/  UIADD3 UR38, UPT, UPT, UR30, 0x4, URZ ;  /* 0x000000041e267890 */ /* 0x000fe4000fffe0ff */
[----:B------:R-:W-:Y:S01]  /*3970*/  UIADD3 UR34, UPT, UPT, UR30, 0x6, URZ ;  /* 0x000000061e227890 */ /* 0x000fe2000fffe0ff */
[----:B------:R-:W-:Y:S01]  /*3980*/  UMOV UR33, 0x40004040 ;  /* 0x4000404000217882 */ /* 0x000fe20000000000 */
[----:B------:R-:W-:Y:S01]  /*3990*/  UMOV UR31, 0x40004040 ;  /* 0x40004040001f7882 */ /* 0x000fe20000000000 */
[----:B------:R-:W-:Y:S01]  /*39a0*/  UMOV UR45, 0x40004040 ;  /* 0x40004040002d7882 */ /* 0x000fe20000000000 */
[----:B------:R2:W-:Y:S01]  /*39b0*/  UTCHMMA.2CTA gdesc[UR30], gdesc[UR32], tmem[UR10], tmem[UR28], idesc[UR29], UP3 ;  /* 0x00ff1c201e0075ea */ /* 0x0005e20009a0000a */
[----:B------:R-:W-:Y:S01]  /*39c0*/  UPLOP3.LUT UP3, UPT, UPT, UPT, UPT, 0x80, 0x8 ;  /* 0x000000000008789c */ /* 0x000fe20003f6f070 */
[----:B------:R-:W-:Y:S01]  /*39d0*/  UMOV UR43, 0x40004040 ;  /* 0x40004040002b7882 */ /* 0x000fe20000000000 */
[----:B------:R-:W-:Y:S01]  /*39e0*/  UMOV UR41, 0x40004040 ;  /* 0x4000404000297882 */ /* 0x000fe20000000000 */
[----:B------:R2:W-:Y:S01]  /*39f0*/  UTCHMMA.2CTA gdesc[UR42], gdesc[UR44], tmem[UR10], tmem[UR26], idesc[UR27], UPT ;  /* 0x00ff1a2c2a0075ea */ /* 0x0005e2000ba0000a */
[----:B------:R-:W-:Y:S01]  /*3a00*/  UMOV UR39, 0x40004040 ;  /* 0x4000404000277882 */ /* 0x000fe20000000000 */
[----:B------:R-:W-:Y:S01]  /*3a10*/  UMOV UR37, 0x40004040 ;  /* 0x4000404000257882 */ /* 0x000fe20000000000 */
[----:B------:R-:W-:Y:S01]  /*3a20*/  UMOV UR35, 0x40004040 ;  /* 0x4000404000237882 */ /* 0x000fe20000000000 */
[----:B------:R2:W-:Y:S01]  /*3a30*/  UTCHMMA.2CTA gdesc[UR38], gdesc[UR40], tmem[UR10], tmem[UR24], idesc[UR25], UPT ;  /* 0x00ff1828260075ea */ /* 0x0005e2000ba0000a */
[----:B------:R2:W-:Y:S01]  /*3a40*/  UTCHMMA.2CTA gdesc[UR34], gdesc[UR36], tmem[UR10], tmem[UR22], idesc[UR23], UPT ;  /* 0x00ff1624220075ea */ /* 0x0005e2000ba0000a */
[----:B------:R2:W-:Y:S01]  /*3a50*/  UTCBAR.2CTA.MULTICAST [UR8], URZ, UR12 ;  /* 0x000000ff080073e9 */ /* 0x0005e2000820080c */
[----:B------:R-:W-:Y:S01]  /*3a60*/  UMOV UR46, UR18 ;  /* 0x00000012002e7c82 */ /* 0x000fe20008000000 */
[----:B------:R-:W-:Y:S05]  /*3a70*/  BRA.U UP0, `(.L_x_74) ;  /* 0xfffffffd00507547 */ /* 0x000fea000b83ffff */
.L_x_71:
[----:B------:R-:W-:Y:S01]  /*3a80*/  UIADD3 UR9, UPT, UPT, UR9, 0xc0, URZ ;  /* 0x000000c009097890 */ /* 0x000fe2000fffe0ff */
[----:B------:R-:W-:-:S08]  /*3a90*/  UMOV UR17, UR16 ;  /* 0x0000001000117c82 */ /* 0x000fd00008000000 */
[----:B------:R4:W-:Y:S01]  /*3aa0*/  UTCBAR.2CTA.MULTICAST [UR9], URZ, UR11 ;  /* 0x000000ff090073e9 */ /* 0x0009e2000820080b */
[----:B------:R-:W-:Y:S02]  /*3ab0*/  NOP ;  /* 0x0000000000007918 */ /* 0x000fe40000000000 */
.L_x_69:
[----:B------:R-:W-:Y:S01]  /*3ac0*/  UIADD3 UR19, UPT, UPT, UR19, 0x1, URZ ;  /* 0x0000000113137890 */ /* 0x000fe2000fffe0ff */
[----:B------:R-:W-:-:S03]  /*3ad0*/  ISETP.NE.AND P0, PT, R8, 0x2, PT ;  /* 0x000000020800780c */ /* 0x000fc60003f05270 */
[----:B------:R-:W-:Y:S01]  /*3ae0*/  UISETP.NE.AND UP0, UPT, UR19, 0x2, UPT ;  /* 0x000000021300788c */ /* 0x000fe2000bf05270 */
[----:B-12---:R-:W-:Y:S02]  /*3af0*/  SEL R0, RZ, 0x1, P0 ;  /* 0x00000001ff007807 */ /* 0x006fe40000000000 */
[----:B------:R-:W-:Y:S01]  /*3b00*/  SEL R8, R8, RZ, P0 ;  /* 0x000000ff08087207 */ /* 0x000fe20000000000 */
[----:B------:R-:W-:Y:S01]  /*3b10*/  USEL UR8, URZ, 0x1, UP0 ;  /* 0x00000001ff087887 */ /* 0x000fe20008000000 */
[----:B------:R-:W-:Y:S01]  /*3b20*/  LOP3.LUT R3, R3, R0, RZ, 0x3c, !PT ;  /* 0x0000000003037212 */ /* 0x000fe200078e3cff */
[----:B------:R-:W-:-:S04]  /*3b30*/  USEL UR19, UR19, URZ, UP0 ;  /* 0x000000ff13137287 */ /* 0x000fc80008000000 */
[----:B------:R-:W-:Y:S01]  /*3b40*/  LOP3.LUT R9, R9, UR8, RZ, 0x3c, !PT ;  /* 0x0000000809097c12 */ /* 0x000fe2000f8e3cff */
[----:B------:R-:W-:Y:S07]  /*3b50*/  @P1 BRA `(.L_x_75) ;  /* 0xfffffff800881947 */ /* 0x000fee000383ffff */
[----:B------:R-:W1:Y:S01]  /*3b60*/  S2UR UR6, SR_CgaCtaId ;  /* 0x00000000000679c3 */ /* 0x000e620000008800 */
[----:B------:R-:W-:Y:S01]  /*3b70*/  ELECT P0, URZ, PT ;  /* 0x0000000000ff782f */ /* 0x000fe20003800000 */
[----:B------:R-:W-:Y:S01]  /*3b80*/  HFMA2 R0, -RZ, RZ, 0, 5.9604644775390625e-08 ;  /* 0x00000001ff007431 */ /* 0x000fe200000001ff */
[----:B------:R-:W-:-:S05]  /*3b90*/  UMOV UR8, 0x40 ;  /* 0x0000004000087882 */ /* 0x000fca0000000000 */
[----:B------:R-:W-:Y:S01]  /*3ba0*/  UVIRTCOUNT.DEALLOC.SMPOOL 0x80 ;  /* 0x000000800000784c */ /* 0x000fe20000000000 */
[----:B------:R-:W-:Y:S02]  /*3bb0*/  UISETP.NE.AND UP0, UPT, UR5, URZ, UPT ;  /* 0x000000ff0500728c */ /* 0x000fe4000bf05270 */
[----:B-1----:R-:W-:-:S09]  /*3bc0*/  ULEA UR6, UR6, UR8, 0x18 ;  /* 0x0000000806067291 */ /* 0x002fd2000f8ec0ff */
[----:B------:R1:W-:Y:S01]  /*3bd0*/  @P0 STS.U8 [UR6+0x1c], R0 ;  /* 0x00001c00ff000988 */ /* 0x0003e20008000006 */
[----:B------:R-:W-:Y:S05]  /*3be0*/  BRA.U UP0, `(.L_x_76) ;  /* 0x0000000100587547 */ /* 0x000fea000b800000 */
[----:B------:R-:W-:Y:S01]  /*3bf0*/  UIADD3 UR8, UPT, UPT, UR7, 0xd0, URZ ;  /* 0x000000d007087890 */ /* 0x000fe2000fffe0ff */
[----:B------:R-:W-:-:S03]  /*3c00*/  SHF.L.U32 R3, R9, 0x1f, RZ ;  /* 0x0000001f09037819 */ /* 0x000fc600000006ff */
[----:B------:R-:W-:-:S09]  /*3c10*/  ULEA UR5, UR19, UR8, 0x3 ;  /* 0x0000000813057291 */ /* 0x000fd2000f8e18ff */
[----:B------:R-:W2:Y:S02]  /*3c20*/  SYNCS.PHASECHK.TRANS64.TRYWAIT P0, [UR5], R3 ;  /* 0x00000003ff0075a7 */ /* 0x000ea40008001105 */
[----:B--2---:R-:W-:Y:S05]  /*3c30*/  @!P0 BRA `(.L_x_77) ;  /* 0x0000007c00d08947 */ /* 0x004fea0003800000 */
.L_x_173:
[----:B----4-:R-:W-:-:S04]  /*3c40*/  UIADD3 UR9, UPT, UPT, UR19, 0x1, URZ ;  /* 0x0000000113097890 */ /* 0x010fc8000fffe0ff */
[----:B------:R-:W-:-:S04]  /*3c50*/  UISETP.NE.AND UP1, UPT, UR9, 0x2, UPT ;  /* 0x000000020900788c */ /* 0x000fc8000bf25270 */
[----:B------:R-:W-:Y:S02]  /*3c60*/  USEL UR5, URZ, 0x1, UP1 ;  /* 0x00000001ff057887 */ /* 0x000fe40008800000 */
[----:B------:R-:W-:-:S04]  /*3c70*/  USEL UR9, UR9, URZ, UP1 ;  /* 0x000000ff09097287 */ /* 0x000fc80008800000 */
[----:B------:R-:W-:Y:S01]  /*3c80*/  ULEA UR9, UR9, UR8, 0x3 ;  /* 0x0000000809097291 */ /* 0x000fe2000f8e18ff */
[----:B-1----:R-:W-:-:S04]  /*3c90*/  LOP3.LUT R3, R9, UR5, RZ, 0x3c, !PT ;  /* 0x0000000509037c12 */ /* 0x002fc8000f8e3cff */
[----:B------:R-:W-:Y:S01]  /*3ca0*/  SHF.L.U32 R3, R3, 0x1f, RZ ;  /* 0x0000001f03037819 */ /* 0x000fe200000006ff */
[----:B------:R-:W-:-:S04]  /*3cb0*/  IMAD.U32 R0, RZ, RZ, UR9 ;  /* 0x00000009ff007e24 */ /* 0x000fc8000f8e00ff */
[----:B------:R1:W2:Y:S03]  /*3cc0*/  SYNCS.PHASECHK.TRANS64.TRYWAIT P0, [R0+URZ], R3 ;  /* 0x00000003000075a7 */ /* 0x0002a600080011ff */
[----:B--2---:R-:W-:Y:S05]  /*3cd0*/  @!P0 NANOSLEEP.SYNCS 0x989680 ;  /* 0x009896800000895d */ /* 0x004fea0003900000 */
[----:B------:R-:W2:Y:S02]  /*3ce0*/  @!P0 SYNCS.PHASECHK.TRANS64 P0, [R0+URZ], R3 ;  /* 0x00000003000085a7 */ /* 0x000ea400080010ff */
[----:B--2---:R-:W-:Y:S05]  /*3cf0*/  @P0 BRA `(.L_x_78) ;  /* 0x0000000000200947 */ /* 0x004fea0003800000 */
.L_x_79:
[----:B--2---:R2:W4:Y:S02]  /*3d00*/  SYNCS.PHASECHK.TRANS64.TRYWAIT P0, [R0+URZ], R3 ;  /* 0x00000003000075a7 */ /* 0x00452400080011ff */
[----:B----4-:R-:W-:Y:S05]  /*3d10*/  @!P0 NANOSLEEP.SYNCS 0x989680 ;  /* 0x009896800000895d */ /* 0x010fea0003900000 */
[----:B------:R-:W4:Y:S02]  /*3d20*/  @!P0 SYNCS.PHASECHK.TRANS64 P0, [R0+URZ], R3 ;  /* 0x00000003000085a7 */ /* 0x000f2400080010ff */
[----:B----4-:R-:W-:Y:S05]  /*3d30*/  @!P0 BRA `(.L_x_79) ;  /* 0xfffffffc00f08947 */ /* 0x010fea000383ffff */
[----:B------:R-:W-:Y:S05]  /*3d40*/  BRA `(.L_x_78) ;  /* 0x00000000000c7947 */ /* 0x000fea0003800000 */
.L_x_76:
[----:B------:R-:W-:-:S04]  /*3d50*/  UIADD3 UR5, UPT, UPT, UR7, 0x100, URZ ;  /* 0x0000010007057890 */ /* 0x000fc8000fffe0ff */
[----:B------:R-:W-:-:S09]  /*3d60*/  UPRMT UR5, UR4, 0x654, UR5 ;  /* 0x0000065404057896 */ /* 0x000fd20008000005 */
[----:B------:R-:W-:Y:S03]  /*3d70*/  SYNCS.ARRIVE.TRANS64.RED.A1T0 RZ, [UR5], RZ ;  /* 0x000000ffffff79a7 */ /* 0x000fe60008100405 */
.L_x_78:
[----:B-12---:R-:W-:Y:S01]  /*3d80*/  SHF.L.U32 R3, RZ, 0x1f, RZ ;  /* 0x0000001fff037819 */ /* 0x006fe200000006ff */
[----:B------:R-:W-:Y:S01]  /*3d90*/  UIADD3 UR5, UPT, UPT, UR7, 0x100, URZ ;  /* 0x0000010007057890 */ /* 0x000fe2000fffe0ff */
[----:B------:R-:W-:Y:S02]  /*3da0*/  PLOP3.LUT P0, PT, PT, PT, UP0, 0x80, 0x8 ;  /* 0x000000000008781c */ /* 0x000fe40003f0f008 */
[----:B------:R-:W1:Y:S02]  /*3db0*/  SYNCS.PHASECHK.TRANS64.TRYWAIT P1, [UR7+0x100], R3 ;  /* 0x00010003ff0075a7 */ /* 0x000e640008021107 */
[----:B-1----:R-:W-:Y:S09]  /*3dc0*/  @!P1 BRA `(.L_x_80) ;  /* 0x0000007c00849947 */ /* 0x002ff20003800000 */
.L_x_175:
[----:B------:R-:W-:Y:S01]  /*3dd0*/  @!UP0 UPRMT UR5, UR4, 0x654, UR5 ;  /* 0x0000065404058896 */ /* 0x000fe20008000005 */
[----:B------:R-:W-:Y:S02]  /*3de0*/  UMOV UR8, 0xffff ;  /* 0x0000ffff00087882 */ /* 0x000fe40000000000 */
[----:B------:R-:W-:-:S06]  /*3df0*/  UMOV UR4, 0x1 ;  /* 0x0000000100047882 */ /* 0x000fcc0000000000 */
[----:B------:R-:W-:Y:S01]  /*3e00*/  @!P0 SYNCS.ARRIVE.TRANS64.RED.A1T0 RZ, [UR5], RZ ;  /* 0x000000ffffff89a7 */ /* 0x000fe20008100405 */
[----:B------:R-:W-:Y:S01]  /*3e10*/  NOP ;  /* 0x0000000000007918 */ /* 0x000fe20000000000 */
[----:B-1----:R-:W1:Y:S01]  /*3e20*/  LDS R0, [UR6+0x14] ;  /* 0x00001406ff007984 */ /* 0x002e620008000800 */
[----:B------:R-:W-:-:S04]  /*3e30*/  ULOP3.LUT UR5, UR21, 0xffff, URZ, 0xc0, !UPT ;  /* 0x0000ffff15057892 */ /* 0x000fc8000f8ec0ff */
[----:B------:R-:W-:-:S04]  /*3e40*/  USHF.R.U32.HI UR5, URZ, 0x5, UR5 ;  /* 0x00000005ff057899 */ /* 0x000fc80008011605 */
[----:B------:R-:W-:Y:S02]  /*3e50*/  USHF.L.U32 UR8, UR8, UR5, URZ ;  /* 0x0000000508087299 */ /* 0x000fe400080006ff */
[----:B------:R-:W-:-:S04]  /*3e60*/  USHF.L.U32 UR4, UR4, UR5, URZ ;  /* 0x0000000504047299 */ /* 0x000fc800080006ff */
[----:B-1----:R-:W-:-:S04]  /*3e70*/  LOP3.LUT R0, R0, UR8, RZ, 0xc0, !PT ;  /* 0x0000000800007c12 */ /* 0x002fc8000f8ec0ff */
[----:B------:R-:W-:-:S13]  /*3e80*/  ISETP.NE.AND P0, PT, R0, UR8, PT ;  /* 0x0000000800007c0c */ /* 0x000fda000bf05270 */
[----:B------:R-:W-:Y:S05]  /*3e90*/  @P0 BRA `(.L_x_81) ;  /* 0x0000000000580947 */ /* 0x000fea0003800000 */
[----:B------:R-:W1:Y:S02]  /*3ea0*/  LDS R0, [UR6+0x18] ;  /* 0x00001806ff007984 */ /* 0x000e640008000800 */
[----:B-1----:R-:W-:-:S04]  /*3eb0*/  LOP3.LUT R0, R0, UR4, RZ, 0xc0, !PT ;  /* 0x0000000400007c12 */ /* 0x002fc8000f8ec0ff */
[----:B------:R-:W-:-:S13]  /*3ec0*/  ISETP.NE.AND P0, PT, R0, UR4, PT ;  /* 0x0000000400007c0c */ /* 0x000fda000bf05270 */
[----:B------:R-:W-:Y:S05]  /*3ed0*/  @P0 BRA `(.L_x_82) ;  /* 0x00000000003c0947 */ /* 0x000fea0003800000 */
[----:B------:R-:W1:Y:S01]  /*3ee0*/  S2R R2, SR_LANEID ;  /* 0x0000000000027919 */ /* 0x000e620000000000 */
[----:B------:R-:W-:Y:S01]  /*3ef0*/  ULOP3.LUT UR8, URZ, UR8, URZ, 0x33, !UPT ;  /* 0x00000008ff087292 */ /* 0x000fe2000f8e33ff */
[----:B------:R-:W-:Y:S01]  /*3f00*/  LOP3.LUT R4, RZ, UR4, RZ, 0x33, !PT ;  /* 0x00000004ff047c12 */ /* 0x000fe2000f8e33ff */
[----:B------:R-:W-:Y:S02]  /*3f10*/  VOTEU.ANY UR7, UPT, PT ;  /* 0x0000000000077886 */ /* 0x000fe400038e0100 */
[----:B------:R-:W-:Y:S01]  /*3f20*/  UFLO.U32 UR7, UR7 ;  /* 0x00000007000772bd */ /* 0x000fe200080e0000 */
[----:B------:R-:W2:Y:S01]  /*3f30*/  REDUX UR4, R4 ;  /* 0x00000000040473c4 */ /* 0x000ea20000000000 */
[----:B------:R-:W-:-:S06]  /*3f40*/  IMAD.U32 R0, RZ, RZ, UR8 ;  /* 0x00000008ff007e24 */ /* 0x000fcc000f8e00ff */
[----:B------:R1:W-:Y:S01]  /*3f50*/  UTCATOMSWS.AND URZ, UR8 ;  /* 0x0000000800ff79e3 */ /* 0x0003e20008000000 */
[----:B------:R-:W3:Y:S01]  /*3f60*/  REDUX UR5, R0 ;  /* 0x00000000000573c4 */ /* 0x000ee20000000000 */
[----:B-1----:R-:W-:Y:S01]  /*3f70*/  ISETP.EQ.U32.AND P0, PT, R2, UR7, PT ;  /* 0x0000000702007c0c */ /* 0x002fe2000bf02070 */
[----:B--2---:R-:W-:Y:S01]  /*3f80*/  IMAD.U32 R2, RZ, RZ, UR4 ;  /* 0x00000004ff027e24 */ /* 0x004fe2000f8e00ff */
[----:B---3--:R-:W-:-:S11]  /*3f90*/  MOV R3, UR5 ;  /* 0x0000000500037c02 */ /* 0x008fd60008000f00 */
[----:B------:R1:W-:Y:S04]  /*3fa0*/  @P0 ATOMS.AND RZ, [UR6+0x14], R3 ;  /* 0x00001403ffff098c */ /* 0x0003e8000a800006 */
[----:B------:R1:W-:Y:S01]  /*3fb0*/  @P0 ATOMS.AND RZ, [UR6+0x18], R2 ;  /* 0x00001802ffff098c */ /* 0x0003e2000a800006 */
[----:B------:R-:W-:Y:S05]  /*3fc0*/  BRA `(.L_x_83) ;  /* 0x0000000000147947 */ /* 0x000fea0003800000 */
.L_x_82:
[----:B------:R-:W-:Y:S02]  /*3fd0*/  MOV R2, 0x3ff0 ;  /* 0x00003ff000027802 */ /* 0x000fe40000000f00 */
[----:B---345:R-:W-:Y:S05]  /*3fe0*/  CALL.REL.NOINC `($__internal_0_$__cuda_sm10x_tcgen05_guardrail_trap_col_being_dealloced_not_returned_by_alloc) ;  /* 0x0000008000647944 */ /* 0x038fea0003c00000 */
[----:B------:R-:W-:Y:S05]  /*3ff0*/  BRA `(.L_x_83) ;  /* 0x0000000000087947 */ /* 0x000fea0003800000 */
.L_x_81:
[----:B------:R-:W-:Y:S02]  /*4000*/  MOV R2, 0x4020 ;  /* 0x0000402000027802 */ /* 0x000fe40000000f00 */
[----:B---345:R-:W-:Y:S05]  /*4010*/  CALL.REL.NOINC `($__internal_2_$__cuda_sm10x_tcgen05_guardrail_trap_unallocated_columns_being_dealloced) ;  /* 0x0000008000707944 */ /* 0x038fea0003c00000 */
.L_x_83:
[----:B------:R-:W-:Y:S01]  /*4020*/  NOP ;  /* 0x0000000000007918 */ /* 0x000fe20000000000 */
[----:B----4-:R-:W-:Y:S05]  /*4030*/  EXIT ;  /* 0x000000000000794d */ /* 0x010fea0003800000 */
.L_x_56:
[----:B------:R-:W-:-:S09]  /*4040*/  UISETP.NE.OR UP5, UPT, UR10, 0x3, !UP5 ;  /* 0x000000030a00788c */ /* 0x000fd2000efa5670 */
[----:B------:R-:W-:Y:S05]  /*4050*/  BRA.U UP5, `(.L_x_84) ;  /* 0x0000001105147547 */ /* 0x000fea000b800000 */
[----:B------:R-:W1:Y:S01]  /*4060*/  LDC R0, c[0x0][0xb30] ;  /* 0x0002cc00ff007b82 */ /* 0x000e620000000800 */
[----:B------:R-:W2:Y:S01]  /*4070*/  LDCU.64 UR8, c[0x0][0x888] ;  /* 0x00011100ff0877ac */ /* 0x000ea20008000a00 */
[----:B------:R-:W-:Y:S02]  /*4080*/  HFMA2 R29, -RZ, RZ, 0, 0 ;  /* 0x00000000ff1d7431 */ /* 0x000fe400000001ff */
[----:B------:R-:W-:Y:S01]  /*4090*/  IMAD.MOV.U32 R31, RZ, RZ, 0x1 ;  /* 0x00000001ff1f7424 */ /* 0x000fe200078e00ff */
[----:B------:R-:W-:Y:S01]  /*40a0*/  MOV R23, 0x4000 ;  /* 0x0000400000177802 */ /* 0x000fe20000000f00 */
[----:B------:R-:W3:Y:S01]  /*40b0*/  LDCU.64 UR4, c[0x0][0x890] ;  /* 0x00011200ff0477ac */ /* 0x000ee20008000a00 */
[----:B------:R-:W-:Y:S01]  /*40c0*/  IMAD.MOV.U32 R30, RZ, RZ, RZ ;  /* 0x000000ffff1e7224 */ /* 0x000fe200078e00ff */
[----:B------:R-:W4:Y:S01]  /*40d0*/  LDC R19, c[0x0][0x370] ;  /* 0x0000dc00ff137b82 */ /* 0x000f220000000800 */
[----:B------:R-:W-:Y:S01]  /*40e0*/  UMOV UR7, 0x400 ;  /* 0x0000040000077882 */ /* 0x000fe20000000000 */
[----:B------:R-:W-:-:S02]  /*40f0*/  UPLOP3.LUT UP1, UPT, UPT, UPT, UPT, 0x40, 0x4 ;  /* 0x000000000004789c */ /* 0x000fc40003f2e870 */
[----:B------:R-:W-:-:S04]  /*4100*/  ULEA UR7, UR37, UR7, 0x18 ;  /* 0x0000000725077291 */ /* 0x000fc8000f8ec0ff */
[----:B------:R-:W4:Y:S01]  /*4110*/  LDC R2, c[0x0][0xb0c] ;  /* 0x0002c300ff027b82 */ /* 0x000f220000000800 */
[----:B------:R-:W-:Y:S02]  /*4120*/  UIADD3 UR13, UPT, UPT, UR7, 0x68, URZ ;  /* 0x00000068070d7890 */ /* 0x000fe4000fffe0ff */
[----:B--2---:R-:W-:Y:S02]  /*4130*/  UISETP.NE.U32.AND UP2, UPT, UR8, URZ, UPT ;  /* 0x000000ff0800728c */ /* 0x004fe4000bf45070 */
[----:B------:R-:W-:Y:S02]  /*4140*/  UIADD3 UR33, UPT, UPT, UR7, 0x50, URZ ;  /* 0x0000005007217890 */ /* 0x000fe4000fffe0ff */
[----:B---3--:R-:W-:Y:S01]  /*4150*/  UISETP.NE.U32.AND UP3, UPT, UR4, URZ, UPT ;  /* 0x000000ff0400728c */ /* 0x008fe2000bf65070 */
[----:B------:R-:W2:Y:S01]  /*4160*/  LDC R18, c[0x0][0xb20] ;  /* 0x0002c800ff127b82 */ /* 0x000ea20000000800 */
[----:B-1----:R-:W-:Y:S01]  /*4170*/  ISETP.NE.AND P1, PT, R0, 0x1, PT ;  /* 0x000000010000780c */ /* 0x002fe20003f25270 */
[----:B------:R-:W-:-:S02]  /*4180*/  UISETP.NE.AND.EX UP2, UPT, UR9, URZ, UPT, UP2 ;  /* 0x000000ff0900728c */ /* 0x000fc4000bf45320 */
[----:B------:R-:W-:Y:S02]  /*4190*/  UIADD3 UR25, UPT, UPT, UR7, 0x58, URZ ;  /* 0x0000005807197890 */ /* 0x000fe4000fffe0ff */
[----:B------:R-:W-:Y:S02]  /*41a0*/  UIADD3 UR17, UPT, UPT, UR7, 0x60, URZ ;  /* 0x0000006007117890 */ /* 0x000fe4000fffe0ff */
[----:B------:R-:W1:Y:S01]  /*41b0*/  LDC.64 R32, c[0x0][0x348] ;  /* 0x0000d200ff207b82 */ /* 0x000e620000000a00 */
[----:B------:R-:W-:Y:S02]  /*41c0*/  UPRMT UR13, UR37, 0x654, UR13 ;  /* 0x00000654250d7896 */ /* 0x000fe4000800000d */
[----:B------:R-:W-:-:S05]  /*41d0*/  UISETP.NE.AND.EX UP3, UPT, UR5, URZ, UPT, UP3 ;  /* 0x000000ff0500728c */ /* 0x000fca000bf65330 */
[----:B------:R-:W3:Y:S08]  /*41e0*/  LDC.64 R16, c[0x0][0xb10] ;  /* 0x0002c400ff107b82 */ /* 0x000ef00000000a00 */
[----:B------:R-:W1:Y:S08]  /*41f0*/  LDC.64 R6, c[0x0][0xb18] ;  /* 0x0002c600ff067b82 */ /* 0x000e700000000a00 */
[----:B------:R-:W1:Y:S08]  /*4200*/  LDC.64 R4, c[0x0][0xb28] ;  /* 0x0002ca00ff047b82 */ /* 0x000e700000000a00 */
[----:B--2-4-:R-:W1:Y:S02]  /*4210*/  LDC R22, c[0x0][0x374] ;  /* 0x0000dd00ff167b82 */ /* 0x014e640000000800 */
.L_x_95:
[C---:B------:R-:W-:Y:S02]  /*4220*/  LEA R0, R30.reuse, UR7, 0x3 ;  /* 0x000000071e007c11 */ /* 0x040fe4000f8e18ff */
[----:B------:R-:W-:Y:S02]  /*4230*/  SHF.L.U32 R3, R29, 0x1f, RZ ;  /* 0x0000001f1d037819 */ /* 0x000fe400000006ff */
[----:B------:R-:W-:Y:S02]  /*4240*/  LEA R24, R30, UR7, 0x4 ;  /* 0x000000071e187c11 */ /* 0x000fe4000f8e20ff */
[----:B--2---:R-:W2:Y:S02]  /*4250*/  SYNCS.PHASECHK.TRANS64.TRYWAIT P0, [R0+URZ+0xa0], R3 ;  /* 0x0000a003000075a7 */ /* 0x004ea400080011ff */
[----:B--2---:R-:W-:Y:S05]  /*4260*/  @!P0 BRA `(.L_x_85) ;  /* 0x0000007800748947 */ /* 0x004fea0003800000 */
.L_x_176:
[----:B------:R-:W-:Y:S01]  /*4270*/  ISETP.GE.AND P0, PT, R72, 0x1, PT ;  /* 0x000000014800780c */ /* 0x000fe20003f06270 */
[----:B------:R-:W4:Y:S01]  /*4280*/  LDS.128 R24, [R24+0x110] ;  /* 0x0001100018187984 */ /* 0x000f220000000c00 */
[----:B--2---:R-:W-:Y:S01]  /*4290*/  VIADD R0, R0, 0xb0 ;  /* 0x000000b000007836 */ /* 0x004fe20000000000 */
[----:B------:R-:W-:Y:S01]  /*42a0*/  @!PT LDS RZ, [RZ] ;  /* 0x00000000fffff984 */ /* 0x000fe20000000800 */
[----:B------:R-:W-:Y:S01]  /*42b0*/  @!PT LDS RZ, [RZ] ;  /* 0x00000000fffff984 */ /* 0x000fe20000000800 */
[----:B------:R-:W-:Y:S01]  /*42c0*/  @!PT LDS RZ, [RZ] ;  /* 0x00000000fffff984 */ /* 0x000fe20000000800 */
[----:B------:R-:W-:Y:S01]  /*42d0*/  @!PT LDS RZ, [RZ] ;  /* 0x00000000fffff984 */ /* 0x000fe20000000800 */
[----:B------:R2:W-:Y:S06]  /*42e0*/  MEMBAR.ALL.CTA ;  /* 0x0000000000007992 */ /* 0x0005ec0000008000 */
[----:B--2---:R-:W2:Y:S01]  /*42f0*/  FENCE.VIEW.ASYNC.S ;  /* 0x00000000000073c6 */ /* 0x004ea20000000000 */
[----:B------:R-:W-:Y:S04]  /*4300*/  PRMT R0, RZ, 0x654, R0 ;  /* 0x00000654ff007816 */ /* 0x000fe80000000000 */
[----:B--2---:R2:W-:Y:S01]  /*4310*/  SYNCS.ARRIVE.TRANS64.RED.A1T0 RZ, [R0+URZ], RZ ;  /* 0x000000ff00ff79a7 */ /* 0x0045e200081004ff */
[----:B----4-:R-:W-:Y:S11]  /*4320*/  LOP3.LUT P3, RZ, R26, 0x1, RZ, 0xc0, !PT ;  /* 0x000000011aff7812 */ /* 0x010ff6000786c0ff */
[----:B------:R-:W-:Y:S02]  /*4330*/  @!UPT UIADD3 URZ, UPT, UPT, URZ, URZ, URZ ;  /* 0x000000fffffff290 */ /* 0x000fe4000fffe0ff */
[----:B------:R-:W-:Y:S02]  /*4340*/  @P3 MOV R13, R24 ;  /* 0x00000018000d3202 */ /* 0x000fe40000000f00 */
[----:B------:R-:W-:Y:S01]  /*4350*/  @P3 LOP3.LUT R8, R25, 0xffff, RZ, 0xc0, !PT ;  /* 0x0000ffff19083812 */ /* 0x000fe200078ec0ff */
[----:B--2---:R-:W-:Y:S06]  /*4360*/  @!P0 BRA `(.L_x_86) ;  /* 0x0000000000a48947 */ /* 0x004fec0003800000 */
[----:B-1----:R-:W-:Y:S01]  /*4370*/  IMAD.HI.U32 R35, R22, R7, RZ ;  /* 0x0000000716237227 */ /* 0x002fe200078e00ff */
[----:B------:R-:W-:Y:S02]  /*4380*/  ISETP.NE.AND P0, PT, R6, 0x1, PT ;  /* 0x000000010600780c */ /* 0x000fe40003f05270 */
[----:B------:R-:W-:Y:S01]  /*4390*/  ISETP.NE.AND P2, PT, R72, 0x1, PT ;  /* 0x000000014800780c */ /* 0x000fe20003f45270 */
[----:B---3--:R-:W-:Y:S01]  /*43a0*/  IMAD.HI.U32 R34, R19, R16, RZ ;  /* 0x0000001013227227 */ /* 0x008fe200078e00ff */
[----:B------:R-:W-:Y:S02]  /*43b0*/  SHF.R.U32.HI R35, RZ, R18, R35 ;  /* 0x00000012ff237219 */ /* 0x000fe40000011623 */
[----:B------:R-:W-:Y:S01]  /*43c0*/  ISETP.NE.AND P4, PT, R2, 0x1, PT ;  /* 0x000000010200780c */ /* 0x000fe20003f85270 */
[----:B------:R-:W-:Y:S01]  /*43d0*/  IMAD.HI.U32 R36, R13, R16, RZ ;  /* 0x000000100d247227 */ /* 0x000fe200078e00ff */
[----:B------:R-:W-:Y:S02]  /*43e0*/  SHF.R.U32.HI R34, RZ, R17, R34 ;  /* 0x00000011ff227219 */ /* 0x000fe40000011622 */
[----:B------:R-:W-:Y:S01]  /*43f0*/  SEL R3, R22, R35, !P0 ;  /* 0x0000002316037207 */ /* 0x000fe20004000000 */
[C---:B------:R-:W-:Y:S01]  /*4400*/  IMAD.HI.U32 R35, R8.reuse, R7, RZ ;  /* 0x0000000708237227 */ /* 0x040fe200078e00ff */
[----:B------:R-:W-:Y:S02]  /*4410*/  SEL R11, R19, R34, !P4 ;  /* 0x00000022130b7207 */ /* 0x000fe40006000000 */
[----:B------:R-:W-:Y:S01]  /*4420*/  SHF.R.U32.HI R36, RZ, R17, R36 ;  /* 0x00000011ff247219 */ /* 0x000fe20000011624 */
[----:B------:R-:W-:Y:S01]  /*4430*/  IMAD.HI.U32 R38, R3, R4, RZ ;  /* 0x0000000403267227 */ /* 0x000fe200078e00ff */
[----:B------:R-:W-:Y:S03]  /*4440*/  SHF.R.U32.HI R35, RZ, R18, R35 ;  /* 0x00000012ff237219 */ /* 0x000fe60000011623 */
[----:B------:R-:W-:Y:S01]  /*4450*/  IMAD.HI.U32 R34, R11, R4, RZ ;  /* 0x000000040b227227 */ /* 0x000fe200078e00ff */
[----:B------:R-:W-:Y:S02]  /*4460*/  @P2 SHF.R.U32.HI R3, RZ, R5, R38 ;  /* 0x00000005ff032219 */ /* 0x000fe40000011626 */
[----:B------:R-:W-:Y:S02]  /*4470*/  SEL R9, R8, R35, !P0 ;  /* 0x0000002308097207 */ /* 0x000fe40004000000 */
[----:B------:R-:W-:Y:S01]  /*4480*/  @P2 SHF.R.U32.HI R11, RZ, R5, R34 ;  /* 0x00000005ff0b2219 */ /* 0x000fe20000011622 */
[C---:B------:R-:W-:Y:S01]  /*4490*/  IMAD R10, R72.reuse, R3, RZ ;  /* 0x00000003480a7224 */ /* 0x040fe200078e02ff */
[----:B------:R-:W-:Y:S01]  /*44a0*/  SEL R3, R13, R36, !P4 ;  /* 0x000000240d037207 */ /* 0x000fe20006000000 */
[C---:B------:R-:W-:Y:S03]  /*44b0*/  IMAD.HI.U32 R14, R9.reuse, R4, RZ ;  /* 0x00000004090e7227 */ /* 0x040fe600078e00ff */
[----:B------:R-:W-:Y:S01]  /*44c0*/  ISETP.GE.AND P0, PT, R9, R10, PT ;  /* 0x0000000a0900720c */ /* 0x000fe20003f06270 */
[C---:B------:R-:W-:Y:S01]  /*44d0*/  IMAD R12, R72.reuse, R11, RZ ;  /* 0x0000000b480c7224 */ /* 0x040fe200078e02ff */
[-C--:B------:R-:W-:Y:S04]  /*44e0*/  SHF.R.U32.HI R14, RZ, R5.reuse, R14 ;  /* 0x00000005ff0e7219 */ /* 0x080fe8000001160e */
[----:B------:R-:W-:Y:S02]  /*44f0*/  ISETP.GE.OR P0, PT, R3, R12, P0 ;  /* 0x0000000c0300720c */ /* 0x000fe40000706670 */
[----:B------:R-:W-:Y:S05]  /*4500*/  SEL R15, R9, R14, !P2 ;  /* 0x0000000e090f7207 */ /* 0x000fea0005000000 */
[----:B------:R-:W-:Y:S04]  /*4510*/  IMAD.MOV R14, RZ, RZ, -R15 ;  /* 0x000000ffff0e7224 */ /* 0x000fe800078e0a0f */
[----:B------:R-:W-:Y:S02]  /*4520*/  IMAD R14, R72, R14, R9 ;  /* 0x0000000e480e7224 */ /* 0x000fe400078e0209 */
[C---:B------:R-:W-:Y:S05]  /*4530*/  @!P0 IMAD.HI.U32 R10, R3.reuse, R4, RZ ;  /* 0x00000004030a8227 */ /* 0x040fea00078e00ff */
[----:B------:R-:W-:Y:S04]  /*4540*/  @!P0 SHF.R.U32.HI R10, RZ, R5, R10 ;  /* 0x00000005ff0a8219 */ /* 0x000fe8000001160a */
[----:B------:R-:W-:Y:S01]  /*4550*/  @!P0 SEL R0, R3, R10, !P2 ;  /* 0x0000000a03008207 */ /* 0x000fe20005000000 */
[----:B------:R-:W-:Y:S03]  /*4560*/  IMAD.MOV R10, RZ, RZ, -R3 ;  /* 0x000000ffff0a7224 */ /* 0x000fe600078e0a03 */
[----:B------:R-:W-:Y:S01]  /*4570*/  @!P0 IADD3 R15, PT, PT, R15, -R0, RZ ;  /* 0x800000000f0f8210 */ /* 0x000fe20007ffe0ff */
[----:B------:R-:W-:Y:S01]  /*4580*/  @!P0 IMAD R0, R11, R14, R0 ;  /* 0x0000000e0b008224 */ /* 0x000fe200078e0200 */
[----:B------:R-:W-:Y:S01]  /*4590*/  IADD3 R11, PT, PT, -R9, RZ, RZ ;  /* 0x000000ff090b7210 */ /* 0x000fe20007ffe1ff */
[----:B------:R-:W-:Y:S02]  /*45a0*/  IMAD R13, R2, R10, R13 ;  /* 0x0000000a020d7224 */ /* 0x000fe400078e020d */
[----:B------:R-:W-:Y:S02]  /*45b0*/  @!P0 IMAD R9, R15, R72, R3 ;  /* 0x000000480f098224 */ /* 0x000fe400078e0203 */
[----:B------:R-:W-:Y:S02]  /*45c0*/  @!P0 IMAD.MOV.U32 R3, RZ, RZ, R0 ;  /* 0x000000ffff038224 */ /* 0x000fe400078e0000 */
[----:B------:R-:W-:Y:S02]  /*45d0*/  IMAD R8, R6, R11, R8 ;  /* 0x0000000b06087224 */ /* 0x000fe400078e0208 */
[----:B------:R-:W-:Y:S02]  /*45e0*/  IMAD R13, R3, R2, R13 ;  /* 0x00000002030d7224 */ /* 0x000fe400078e020d */
[----:B------:R-:W-:Y:S02]  /*45f0*/  IMAD R8, R9, R6, R8 ;  /* 0x0000000609087224 */ /* 0x000fe400078e0208 */
.L_x_86:
[----:B------:R-:W-:Y:S05]  /*4600*/  BRA.U UP1, `(.L_x_87) ;  /* 0x0000000101107547 */ /* 0x000fea000b800000 */
[----:B------:R-:W-:Y:S04]  /*4610*/  MOV R0, UR6 ;  /* 0x0000000600007c02 */ /* 0x000fe80008000f00 */
[----:B------:R-:W-:Y:S04]  /*4620*/  SHF.L.U32 R3, R0, 0x1f, RZ ;  /* 0x0000001f00037819 */ /* 0x000fe800000006ff */
[----:B------:R-:W2:Y:S02]  /*4630*/  SYNCS.PHASECHK.TRANS64.TRYWAIT P0, [UR7+0x98], R3 ;  /* 0x00009803ff0075a7 */ /* 0x000ea40008001107 */
[----:B--2---:R-:W-:Y:S05]  /*4640*/  @!P0 BRA `(.L_x_88) ;  /* 0x0000007400908947 */ /* 0x004fea0003800000 */
.L_x_87:
[----:B------:R-:W-:Y:S02]  /*4650*/  R2UR UR35, R21 ;  /* 0x00000000152372ca */ /* 0x000fe400000e0000 */
[----:B------:R-:W-:Y:S02]  /*4660*/  R2UR UR34, R20 ;  /* 0x00000000142272ca */ /* 0x000fe400000e0000 */
[----:B------:R-:W-:Y:S02]  /*4670*/  ISETP.NE.U32.AND P2, PT, RZ, UR4, PT ;  /* 0x00000004ff007c0c */ /* 0x000fe4000bf45070 */
[----:B------:R-:W-:Y:S02]  /*4680*/  SHF.L.U32 R12, R31, 0x1f, RZ ;  /* 0x0000001f1f0c7819 */ /* 0x000fe400000006ff */
[----:B------:R-:W-:Y:S05]  /*4690*/  ISETP.NE.AND.EX P2, PT, RZ, UR5, PT, P2 ;  /* 0x00000005ff007c0c */ /* 0x000fea000bf45320 */
[----:B------:R-:W-:Y:S02]  /*46a0*/  USHF.L.U32 UR35, UR35, 0x7, URZ ;  /* 0x0000000723237899 */ /* 0x000fe400080006ff */
[----:B------:R-:W-:Y:S01]  /*46b0*/  USHF.L.U32 UR34, UR34, 0x8, URZ ;  /* 0x0000000822227899 */ /* 0x000fe200080006ff */
[----:B------:R-:W-:Y:S11]  /*46c0*/  BRA.U !UP3, `(.L_x_89) ;  /* 0x000000010b347547 */ /* 0x000ff6000b800000 */
[----:B------:R-:W-:Y:S01]  /*46d0*/  UPLOP3.LUT UP0, UPT, UPT, UPT, UP2, 0x80, 0x8 ;  /* 0x000000000008789c */ /* 0x000fe20003f0f020 */
[----:B--2---:R-:W-:Y:S02]  /*46e0*/  HFMA2 R0, -RZ, RZ, 0, 5.9604644775390625e-08 ;  /* 0x00000001ff007431 */ /* 0x004fe400000001ff */
[----:B------:R-:W-:Y:S03]  /*46f0*/  IMAD.MOV.U32 R155, RZ, RZ, 0x1 ;  /* 0x00000001ff9b7424 */ /* 0x000fe600078e00ff */
[----:B------:R-:W-:Y:S05]  /*4700*/  PLOP3.LUT P0, PT, PT, PT, UP0, 0x80, 0x8 ;  /* 0x000000000008781c */ /* 0x000fea0003f0f008 */
[----:B------:R-:W2:Y:S01]  /*4710*/  @UP0 LDCU.64 UR10, c[0x0][0x888] ;  /* 0x00011100ff0a07ac */ /* 0x000ea20008000a00 */
[----:B------:R-:W-:Y:S07]  /*4720*/  @UP0 UIMAD UR8, UR36, UR4, URZ ;  /* 0x00000004240802a4 */ /* 0x000fee000f8e02ff */
[----:B------:R-:W-:Y:S01]  /*4730*/  @!P0 PRMT R155, R0, 0x7610, R155 ;  /* 0x00007610009b8816 */ /* 0x000fe2000000009b */
[----:B--2---:R-:W-:Y:S03]  /*4740*/  @UP0 UIMAD.WIDE UR10, UR8, 0x4, UR10 ;  /* 0x00000004080a08a5 */ /* 0x004fe6000f8e020a */
[----:B------:R-:W2:Y:S03]  /*4750*/  @!UP0 LDCU UR8, c[0x0][0x880] ;  /* 0x00011000ff0887ac */ /* 0x000ea60008000800 */
[----:B------:R-:W-:Y:S01]  /*4760*/  IMAD.U32 R10, RZ, RZ, UR10 ;  /* 0x0000000aff0a7e24 */ /* 0x000fe2000f8e00ff */
[----:B------:R-:W-:Y:S05]  /*4770*/  MOV R11, UR11 ;  /* 0x0000000b000b7c02 */ /* 0x000fea0008000f00 */
[----:B-----5:R4:W5:Y:S02]  /*4780*/  @P0 LDG.E R81, desc[UR46][R10.64] ;  /* 0x0000002e0a510981 */ /* 0x020964000c1e1900 */
[----:B--2-4-:R-:W-:Y:S07]  /*4790*/  @!P0 IMAD.U32 R81, RZ, RZ, UR8 ;  /* 0x00000008ff518e24 */ /* 0x014fee000f8e00ff */
.L_x_89:
[----:B-----5:R-:W-:Y:S01]  /*47a0*/  @!P2 FSETP.EQ.AND P0, PT, R81, RZ, PT ;  /* 0x000000ff5100a20b */ /* 0x020fe20003f02000 */
[----:B------:R-:W-:Y:S01]  /*47b0*/  @!UPT UIADD3 URZ, UPT, UPT, URZ, URZ, URZ ;  /* 0x000000fffffff290 */ /* 0x000fe2000fffe0ff */
[----:B------:R-:W-:Y:S11]  /*47c0*/  @!P2 BRA `(.L_x_90) ;  /* 0x000000000014a947 */ /* 0x000ff60003800000 */
[----:B------:R-:W-:Y:S02]  /*47d0*/  LOP3.LUT P2, RZ, R155, 0xff, RZ, 0xc0, !PT ;  /* 0x000000ff9bff7812 */ /* 0x000fe4000784c0ff */
[----:B------:R-:W-:Y:S04]  /*47e0*/  PLOP3.LUT P0, PT, PT, PT, UP0, 0x80, 0x8 ;  /* 0x000000000008781c */ /* 0x000fe80003f0f008 */
[----:B------:R-:W-:Y:S07]  /*47f0*/  PLOP3.LUT P0, PT, P0, PT, PT, 0x8, 0x80 ;  /* 0x000000000080781c */ /* 0x000fee000070e170 */
[----:B------:R-:W-:Y:S11]  /*4800*/  @P2 FSETP.EQ.AND P0, PT, R81, RZ, PT ;  /* 0x000000ff5100220b */ /* 0x000ff60003f02000 */
[----:B------:R-:W-:Y:S02]  /*4810*/  @!UPT UIADD3 URZ, UPT, UPT, URZ, URZ, URZ ;  /* 0x000000fffffff290 */ /* 0x000fe4000fffe0ff */
.L_x_90:
[----:B------:R-:W4:Y:S01]  /*4820*/  SYNCS.PHASECHK.TRANS64.TRYWAIT P2, [UR7+0x70], R12 ;  /* 0x0000700cff0075a7 */ /* 0x000f220008041107 */
[----:B------:R-:W-:Y:S04]  /*4830*/  ELECT P4, URZ, PT ;  /* 0x0000000000ff782f */ /* 0x000fe80003880000 */
[----:B------:R-:W-:Y:S11]  /*4840*/  PLOP3.LUT P4, PT, P0, P4, PT, 0xf2, 0x2f ;  /* 0x00000000002f781c */ /* 0x000ff60000789e72 */
[----:B------:R-:W-:Y:S02]  /*4850*/  @!UPT UIADD3 URZ, UPT, UPT, URZ, URZ, URZ ;  /* 0x000000fffffff290 */ /* 0x000fe4000fffe0ff */
[----:B-1----:R-:W-:Y:S05]  /*4860*/  @!P4 IADD3 R9, P0, PT, R32, 0x580, RZ ;  /* 0x000005802009c810 */ /* 0x002fea0007f1e0ff */
[----:B--2---:R-:W-:Y:S01]  /*4870*/  @!P4 IMAD.X R0, RZ, RZ, R33, P0 ;  /* 0x000000ffff00c224 */ /* 0x004fe200000e0621 */
[----:B----4-:R-:W-:Y:S07]  /*4880*/  @!P2 BRA `(.L_x_91) ;  /* 0x000000740018a947 */ /* 0x010fee0003800000 */
.L_x_179:
[----:B------:R-:W-:Y:S01]  /*4890*/  @!P4 R2UR UR8, R0 ;  /* 0x000000000008c2ca */ /* 0x000fe200000e0000 */
[----:B------:R-:W-:Y:S01]  /*48a0*/  VOTEU.ALL UP1, P4 ;  /* 0x0000000000ff7886 */ /* 0x000fe20002020000 */
[----:B------:R-:W-:Y:S01]  /*48b0*/  @!P4 R2UR UR9, R9 ;  /* 0x000000000909c2ca */ /* 0x000fe200000e0000 */
[----:B------:R-:W-:Y:S01]  /*48c0*/  @!P4 IMAD.MOV.U32 R0, RZ, RZ, 0x4000 ;  /* 0x00004000ff00c424 */ /* 0x000fe200078e00ff */
[----:B------:R-:W-:Y:S01]  /*48d0*/  UMOV UR10, 0x0 ;  /* 0x00000000000a7882 */ /* 0x000fe20000000000 */
[----:B------:R-:W-:Y:S01]  /*48e0*/  UMOV UR11, 0x10000000 ;  /* 0x10000000000b7882 */ /* 0x000fe20000000000 */
[----:B------:R-:W-:Y:S01]  /*48f0*/  @!UP1 UIADD3 UR32, UPT, UPT, UR7, 0x400, URZ ;  /* 0x0000040007209890 */ /* 0x000fe2000fffe0ff */
[----:B------:R-:W-:Y:S01]  /*4900*/  @!P4 IADD3 R9, P0, PT, R32, 0x580, RZ ;  /* 0x000005802009c810 */ /* 0x000fe20007f1e0ff */
[----:B------:R-:W-:Y:S05]  /*4910*/  VOTEU.ALL UP1, P4 ;  /* 0x0000000000ff7886 */ /* 0x000fea0002020000 */
[----:B------:R-:W-:Y:S01]  /*4920*/  IMAD.U32 R11, RZ, RZ, UR8 ;  /* 0x00000008ff0b7e24 */ /* 0x000fe2000f8e00ff */
[----:B------:R-:W-:Y:S01]  /*4930*/  UPRMT UR8, UR37, 0x654, UR33 ;  /* 0x0000065425087896 */ /* 0x000fe20008000021 */
[----:B------:R-:W-:Y:S03]  /*4940*/  IMAD.U32 R10, RZ, RZ, UR9 ;  /* 0x00000009ff0a7e24 */ /* 0x000fe6000f8e00ff */
[----:B------:R-:W-:Y:S02]  /*4950*/  @!P4 R2UR UR15, R11 ;  /* 0x000000000b0fc2ca */ /* 0x000fe400000e0000 */
[----:B------:R-:W-:Y:S11]  /*4960*/  @!P4 R2UR UR14, R10 ;  /* 0x000000000a0ec2ca */ /* 0x000ff600000e0000 */
[----:B------:R-:W-:Y:S02]  /*4970*/  @!UPT UIADD3 URZ, UPT, UPT, URZ, URZ, URZ ;  /* 0x000000fffffff290 */ /* 0x000fe4000fffe0ff */
[----:B------:R2:W-:Y:S01]  /*4980*/  @!UP1 UTMALDG.3D [UR32], [UR14], desc[UR10] ;  /* 0x00000a200e0095b4 */ /* 0x0005e20008011000 */
[----:B------:R4:W-:Y:S01]  /*4990*/  @!P4 SYNCS.ARRIVE.TRANS64.RED.A0TR RZ, [UR7+0x50], R0 ;  /* 0x00005000ffffc9a7 */ /* 0x0009e20008300407 */
[----:B------:R-:W-:Y:S01]  /*49a0*/  SYNCS.ARRIVE.TRANS64.RED.A1T0 RZ, [UR8], RZ ;  /* 0x000000ffffff79a7 */ /* 0x000fe20008100408 */
[----:B----4-:R-:W-:Y:S01]  /*49b0*/  @!P4 IMAD.X R0, RZ, RZ, R33, P0 ;  /* 0x000000ffff00c224 */ /* 0x010fe200000e0621 */
[----:B------:R-:W4:Y:S02]  /*49c0*/  SYNCS.PHASECHK.TRANS64.TRYWAIT P2, [UR7+0x78], R12 ;  /* 0x0000780cff0075a7 */ /* 0x000f240008041107 */
[----:B--2-4-:R-:W-:Y:S05]  /*49d0*/  @!P2 BRA `(.L_x_92) ;  /* 0x0000007000dca947 */ /* 0x014fea0003800000 */
.L_x_181:
        /* <DEDUP_REMOVED lines=8> */
[----:B------:R-:W-:Y:S01]  /*4a60*/  @!UP1 UIADD3 UR24, UPT, UPT, UR7, 0x4400, URZ ;  /* 0x0000440007189890 */ /* 0x000fe2000fffe0ff */
[----:B------:R-:W-:Y:S01]  /*4a70*/  VOTEU.ALL UP1, P4 ;  /* 0x0000000000ff7886 */ /* 0x000fe20002020000 */
[----:B------:R-:W-:Y:S01]  /*4a80*/  UMOV UR27, UR35 ;  /* 0x00000023001b7c82 */ /* 0x000fe20008000000 */
[----:B------:R-:W-:Y:S02]  /*4a90*/  UMOV UR28, UR36 ;  /* 0x00000024001c7c82 */ /* 0x000fe40008000000 */
[----:B------:R-:W-:Y:S01]  /*4aa0*/  IMAD.U32 R11, RZ, RZ, UR8 ;  /* 0x00000008ff0b7e24 */ /* 0x000fe2000f8e00ff */
[----:B------:R-:W-:Y:S01]  /*4ab0*/  UPRMT UR8, UR37, 0x654, UR25 ;  /* 0x0000065425087896 */ /* 0x000fe20008000019 */
[----:B------:R-:W-:Y:S02]  /*4ac0*/  IMAD.U32 R10, RZ, RZ, UR9 ;  /* 0x00000009ff0a7e24 */ /* 0x000fe4000f8e00ff */
[----:B------:R-:W-:Y:S01]  /*4ad0*/  @!P4 IMAD.X R20, RZ, RZ, R33, P0 ;  /* 0x000000ffff14c224 */ /* 0x000fe200000e0621 */
[----:B------:R-:W-:Y:S02]  /*4ae0*/  @!P4 R2UR UR15, R11 ;  /* 0x000000000b0fc2ca */ /* 0x000fe400000e0000 */
[----:B------:R-:W-:Y:S11]  /*4af0*/  @!P4 R2UR UR14, R10 ;  /* 0x000000000a0ec2ca */ /* 0x000ff600000e0000 */
[----:B------:R-:W-:Y:S02]  /*4b00*/  @!UPT UIADD3 URZ, UPT, UPT, URZ, URZ, URZ ;  /* 0x000000fffffff290 */ /* 0x000fe4000fffe0ff */
[----:B------:R2:W-:Y:S01]  /*4b10*/  @!UP1 UTMALDG.3D [UR24], [UR14], desc[UR10] ;  /* 0x00000a180e0095b4 */ /* 0x0005e20008011000 */
[----:B------:R2:W-:Y:S01]  /*4b20*/  @!P4 SYNCS.ARRIVE.TRANS64.RED.A0TR RZ, [UR7+0x58], R0 ;  /* 0x00005800ffffc9a7 */ /* 0x0005e20008300407 */
[----:B------:R-:W-:Y:S01]  /*4b30*/  SYNCS.ARRIVE.TRANS64.RED.A1T0 RZ, [UR8], RZ ;  /* 0x000000ffffff79a7 */ /* 0x000fe20008100408 */
[----:B------:R-:W4:Y:S02]  /*4b40*/  SYNCS.PHASECHK.TRANS64.TRYWAIT P2, [UR7+0x80], R12 ;  /* 0x0000800cff0075a7 */ /* 0x000f240008041107 */
[----:B--2-4-:R-:W-:Y:S05]  /*4b50*/  @!P2 BRA `(.L_x_93) ;  /* 0x000000700094a947 */ /* 0x014fea0003800000 */
.L_x_183:
[----:B------:R-:W2:Y:S01]  /*4b60*/  LDC.64 R14, c[0x0][0xb10] ;  /* 0x0002c400ff0e7b82 */ /* 0x000ea20000000a00 */
[----:B------:R-:W-:Y:S01]  /*4b70*/  @!P4 R2UR UR8, R20 ;  /* 0x000000001408c2ca */ /* 0x000fe200000e0000 */
[----:B------:R-:W-:Y:S01]  /*4b80*/  VOTEU.ALL UP1, P4 ;  /* 0x0000000000ff7886 */ /* 0x000fe20002020000 */
[----:B------:R-:W-:Y:S01]  /*4b90*/  @!P4 R2UR UR9, R21 ;  /* 0x000000001509c2ca */ /* 0x000fe200000e0000 */
[----:B------:R-:W-:Y:S01]  /*4ba0*/  UMOV UR10, 0x0 ;  /* 0x00000000000a7882 */ /* 0x000fe20000000000 */
[----:B------:R-:W-:Y:S03]  /*4bb0*/  UMOV UR11, 0x10000000 ;  /* 0x10000000000b7882 */ /* 0x000fe60000000000 */
[----:B------:R-:W4:Y:S01]  /*4bc0*/  LDC.64 R10, c[0x0][0xb18] ;  /* 0x0002c600ff0a7b82 */ /* 0x000f220000000a00 */
[----:B------:R-:W-:Y:S01]  /*4bd0*/  @!UP1 UIADD3 UR18, UPT, UPT, UR34, 0x80, URZ ;  /* 0x0000008022129890 */ /* 0x000fe2000fffe0ff */
[----:B------:R-:W-:Y:S01]  /*4be0*/  @P3 SHF.R.U32.HI R28, RZ, 0x10, R25 ;  /* 0x00000010ff1c3819 */ /* 0x000fe20000011619 */
[----:B------:R-:W-:Y:S01]  /*4bf0*/  @!UP1 UIADD3 UR16, UPT, UPT, UR7, 0x8400, URZ ;  /* 0x0000840007109890 */ /* 0x000fe2000fffe0ff */
[----:B------:R-:W-:Y:S01]  /*4c00*/  VIADD R30, R30, 0x1 ;  /* 0x000000011e1e7836 */ /* 0x000fe20000000000 */
[----:B------:R-:W-:Y:S03]  /*4c10*/  VOTEU.ALL UP1, P4 ;  /* 0x0000000000ff7886 */ /* 0x000fe60002020000 */
[----:B------:R-:W5:Y:S01]  /*4c20*/  @!P1 LDC R0, c[0x0][0xb20] ;  /* 0x0002c800ff009b82 */ /* 0x000f620000000800 */
[----:B------:R-:W-:Y:S01]  /*4c30*/  UMOV UR19, UR35 ;  /* 0x0000002300137c82 */ /* 0x000fe20008000000 */
[----:B------:R-:W-:Y:S01]  /*4c40*/  IMAD.U32 R21, RZ, RZ, UR8 ;  /* 0x00000008ff157e24 */ /* 0x000fe2000f8e00ff */
[----:B------:R-:W-:Y:S05]  /*4c50*/  UMOV UR20, UR36 ;  /* 0x0000002400147c82 */ /* 0x000fea0008000000 */
[----:B-1----:R-:W1:Y:S01]  /*4c60*/  @!P1 LDC R3, c[0x0][0xb0c] ;  /* 0x0002c300ff039b82 */ /* 0x002e620000000800 */
[----:B------:R-:W-:Y:S01]  /*4c70*/  IMAD.U32 R20, RZ, RZ, UR9 ;  /* 0x00000009ff147e24 */ /* 0x000fe2000f8e00ff */
[----:B------:R-:W-:Y:S01]  /*4c80*/  UPRMT UR8, UR37, 0x654, UR17 ;  /* 0x0000065425087896 */ /* 0x000fe20008000011 */
[----:B------:R-:W-:Y:S03]  /*4c90*/  @!P4 R2UR UR15, R21 ;  /* 0x00000000150fc2ca */ /* 0x000fe600000e0000 */
[----:B------:R-:W-:Y:S01]  /*4ca0*/  @!P4 R2UR UR14, R20 ;  /* 0x00000000140ec2ca */ /* 0x000fe200000e0000 */
[----:B------:R-:W-:Y:S11]  /*4cb0*/  @!P4 IMAD.MOV.U32 R20, RZ, RZ, 0x4000 ;  /* 0x00004000ff14c424 */ /* 0x000ff600078e00ff */
[----:B------:R-:W-:Y:S01]  /*4cc0*/  @!UPT UIADD3 URZ, UPT, UPT, URZ, URZ, URZ ;  /* 0x000000fffffff290 */ /* 0x000fe2000fffe0ff */
[----:B------:R1:W-:Y:S01]  /*4cd0*/  @!UP1 UTMALDG.3D [UR16], [UR14], desc[UR10] ;  /* 0x00000a100e0095b4 */ /* 0x0003e20008011000 */
[----:B------:R1:W-:Y:S02]  /*4ce0*/  @!P4 SYNCS.ARRIVE.TRANS64.RED.A0TR RZ, [UR7+0x60], R20 ;  /* 0x00006014ffffc9a7 */ /* 0x0003e40008300407 */
[----:B-1----:R-:W-:Y:S01]  /*4cf0*/  @!P1 ISETP.NE.AND P2, PT, R3, 0x1, PT ;  /* 0x000000010300980c */ /* 0x002fe20003f45270 */
[C---:B--2---:R-:W-:Y:S01]  /*4d00*/  @!P1 IMAD.HI.U32 R14, R13.reuse, R14, RZ ;  /* 0x0000000e0d0e9227 */ /* 0x044fe200078e00ff */
[----:B----4-:R-:W-:Y:S03]  /*4d10*/  @!P1 ISETP.NE.AND P0, PT, R10, 0x1, PT ;  /* 0x000000010a00980c */ /* 0x010fe60003f05270 */
[C---:B------:R-:W-:Y:S01]  /*4d20*/  @!P1 IMAD.HI.U32 R11, R8.reuse, R11, RZ ;  /* 0x0000000b080b9227 */ /* 0x040fe200078e00ff */
[----:B------:R-:W-:Y:S04]  /*4d30*/  @!P1 SHF.R.U32.HI R14, RZ, R15, R14 ;  /* 0x0000000fff0e9219 */ /* 0x000fe8000001160e */
[----:B-----5:R-:W-:Y:S01]  /*4d40*/  @!P1 SHF.R.U32.HI R9, RZ, R0, R11 ;  /* 0x00000000ff099219 */ /* 0x020fe2000001160b */
[----:B------:R-:W-:Y:S01]  /*4d50*/  SYNCS.ARRIVE.TRANS64.RED.A1T0 RZ, [UR8], RZ ;  /* 0x000000ffffff79a7 */ /* 0x000fe20008100408 */
[----:B------:R-:W-:Y:S02]  /*4d60*/  @!P1 SEL R14, R13, R14, !P2 ;  /* 0x0000000e0d0e9207 */ /* 0x000fe40005000000 */
[----:B------:R-:W-:Y:S01]  /*4d70*/  @!P1 SEL R9, R8, R9, !P0 ;  /* 0x0000000908099207 */ /* 0x000fe20004000000 */
[----:B------:R-:W1:Y:S04]  /*4d80*/  SYNCS.PHASECHK.TRANS64.TRYWAIT P5, [UR7+0x88], R12 ;  /* 0x0000880cff0075a7 */ /* 0x000e6800080a1107 */
[----:B------:R-:W-:Y:S02]  /*4d90*/  @!P1 IMAD.IADD R0, R9, 0x1, -R14 ;  /* 0x0000000109009824 */ /* 0x000fe400078e0a0e */
[----:B------:R-:W-:Y:S02]  /*4da0*/  @!P1 IMAD.IADD R9, R14, 0x1, -R9 ;  /* 0x000000010e099824 */ /* 0x000fe400078e0a09 */
[----:B------:R-:W-:Y:S02]  /*4db0*/  @!P1 IMAD R13, R0, R3, R13 ;  /* 0x00000003000d9224 */ /* 0x000fe400078e020d */
[----:B------:R-:W-:Y:S01]  /*4dc0*/  @!P1 IMAD R8, R9, R10, R8 ;  /* 0x0000000a09089224 */ /* 0x000fe200078e0208 */
[----:B-1----:R-:W-:Y:S06]  /*4dd0*/  @!P5 BRA `(.L_x_94) ;  /* 0x00000070000cd947 */ /* 0x002fec0003800000 */
.L_x_185:
[----:B-1----:R-:W-:Y:S01]  /*4de0*/  @!P4 IADD3 R3, P0, PT, R32, 0x580, RZ ;  /* 0x000005802003c810 */ /* 0x002fe20007f1e0ff */
[----:B------:R-:W-:Y:S01]  /*4df0*/  VOTEU.ALL UP1, P4 ;  /* 0x0000000000ff7886 */ /* 0x000fe20002020000 */
[----:B------:R-:W-:Y:S01]  /*4e00*/  UMOV UR18, 0x0 ;  /* 0x0000000000127882 */ /* 0x000fe20000000000 */
[----:B------:R-:W-:Y:S01]  /*4e10*/  UMOV UR19, 0x10000000 ;  /* 0x1000000000137882 */ /* 0x000fe20000000000 */
[----:B------:R-:W-:Y:S01]  /*4e20*/  @!P4 R2UR UR9, R3 ;  /* 0x000000000309c2ca */ /* 0x000fe200000e0000 */
[----:B------:R-:W-:Y:S01]  /*4e30*/  @!P4 IMAD.X R0, RZ, RZ, R33, P0 ;  /* 0x000000ffff00c224 */ /* 0x000fe200000e0621 */
[----:B------:R-:W-:Y:S01]  /*4e40*/  @!UP1 UIADD3 UR10, UPT, UPT, UR34, 0xc0, URZ ;  /* 0x000000c0220a9890 */ /* 0x000fe2000fffe0ff */
[----:B------:R-:W-:Y:S01]  /*4e50*/  ISETP.NE.AND P0, PT, R30, 0x2, PT ;  /* 0x000000021e00780c */ /* 0x000fe20003f05270 */
[----:B------:R-:W-:Y:S01]  /*4e60*/  UMOV UR11, UR35 ;  /* 0x00000023000b7c82 */ /* 0x000fe20008000000 */
[----:B------:R-:W-:Y:S01]  /*4e70*/  UMOV UR12, UR36 ;  /* 0x00000024000c7c82 */ /* 0x000fe20008000000 */
[----:B------:R-:W-:Y:S01]  /*4e80*/  @!P4 R2UR UR8, R0 ;  /* 0x000000000008c2ca */ /* 0x000fe200000e0000 */
[----:B------:R-:W-:Y:S01]  /*4e90*/  IMAD.IADD R20, R8, 0x1, R154 ;  /* 0x0000000108147824 */ /* 0x000fe200078e029a */
[----:B------:R-:W-:Y:S01]  /*4ea0*/  @P3 R2UR UR36, R28 ;  /* 0x000000001c2432ca */ /* 0x000fe200000e0000 */
[----:B------:R-:W-:Y:S01]  /*4eb0*/  IMAD.IADD R21, R13, 0x1, R156 ;  /* 0x000000010d157824 */ /* 0x000fe200078e029c */
[----:B------:R-:W-:Y:S02]  /*4ec0*/  SEL R0, RZ, 0x1, P0 ;  /* 0x00000001ff007807 */ /* 0x000fe40000000000 */
[----:B------:R-:W-:Y:S01]  /*4ed0*/  LOP3.LUT R31, R31, 0x1, RZ, 0x3c, !PT ;  /* 0x000000011f1f7812 */ /* 0x000fe200078e3cff */
[----:B------:R-:W-:Y:S01]  /*4ee0*/  IMAD.U32 R10, RZ, RZ, UR9 ;  /* 0x00000009ff0a7e24 */ /* 0x000fe2000f8e00ff */
[----:B------:R-:W-:Y:S01]  /*4ef0*/  @!UP1 UIADD3 UR9, UPT, UPT, UR7, 0x68, URZ ;  /* 0x0000006807099890 */ /* 0x000fe2000fffe0ff */
[----:B------:R-:W-:Y:S02]  /*4f00*/  LOP3.LUT R29, R29, R0, RZ, 0x3c, !PT ;  /* 0x000000001d1d7212 */ /* 0x000fe400078e3cff */
[----:B------:R-:W-:Y:S02]  /*4f10*/  SEL R30, R30, RZ, P0 ;  /* 0x000000ff1e1e7207 */ /* 0x000fe40000000000 */
[----:B------:R-:W-:Y:S01]  /*4f20*/  IMAD.U32 R11, RZ, RZ, UR8 ;  /* 0x00000008ff0b7e24 */ /* 0x000fe2000f8e00ff */
[----:B------:R-:W-:Y:S01]  /*4f30*/  @!P4 R2UR UR14, R10 ;  /* 0x000000000a0ec2ca */ /* 0x000fe200000e0000 */
[----:B------:R-:W-:Y:S01]  /*4f40*/  @!UP1 UIADD3 UR8, UPT, UPT, UR7, 0xc400, URZ ;  /* 0x0000c40007089890 */ /* 0x000fe2000fffe0ff */
[----:B------:R-:W-:Y:S02]  /*4f50*/  VOTEU.ALL UP1, P4 ;  /* 0x0000000000ff7886 */ /* 0x000fe40002020000 */
[----:B------:R-:W-:Y:S11]  /*4f60*/  @!P4 R2UR UR15, R11 ;  /* 0x000000000b0fc2ca */ /* 0x000ff600000e0000 */
[----:B------:R-:W-:Y:S02]  /*4f70*/  @!UPT UIADD3 URZ, UPT, UPT, URZ, URZ, URZ ;  /* 0x000000fffffff290 */ /* 0x000fe4000fffe0ff */
[----:B------:R2:W-:Y:S01]  /*4f80*/  @!UP1 UTMALDG.3D [UR8], [UR14], desc[UR18] ;  /* 0x000012080e0095b4 */ /* 0x0005e20008011000 */
[----:B------:R2:W-:Y:S01]  /*4f90*/  @!P4 SYNCS.ARRIVE.TRANS64.RED.A0TR RZ, [UR7+0x68], R23 ;  /* 0x00006817ffffc9a7 */ /* 0x0005e20008300407 */
[----:B------:R-:W-:Y:S01]  /*4fa0*/  UPLOP3.LUT UP1, UPT, UPT, UPT, UPT, 0x80, 0x8 ;  /* 0x000000000008789c */ /* 0x000fe20003f2f070 */
[----:B------:R-:W-:Y:S01]  /*4fb0*/  SYNCS.ARRIVE.TRANS64.RED.A1T0 RZ, [UR13], RZ ;  /* 0x000000ffffff79a7 */ /* 0x000fe2000810040d */
[----:B------:R-:W-:Y:S09]  /*4fc0*/  @P3 BRA `(.L_x_95) ;  /* 0xfffffff000943947 */ /* 0x000ff2000383ffff */
[----:B------:R-:W-:-:S04]  /*4fd0*/  SHF.L.U32 R3, R31, 0x1f, RZ ;  /* 0x0000001f1f037819 */ /* 0x000fc800000006ff */
[----:B------:R-:W1:Y:S02]  /*4fe0*/  SYNCS.PHASECHK.TRANS64.TRYWAIT P0, [UR7+0x70], R3 ;  /* 0x00007003ff0075a7 */ /* 0x000e640008001107 */
[----:B-1----:R-:W-:Y:S05]  /*4ff0*/  @!P0 BRA `(.L_x_96) ;  /* 0x0000006c009c8947 */ /* 0x002fea0003800000 */
.L_x_187:
[----:B------:R-:W4:Y:S02]  /*5000*/  SYNCS.PHASECHK.TRANS64.TRYWAIT P0, [UR7+0x78], R3 ;  /* 0x00007803ff0075a7 */ /* 0x000f240008001107 */
[----:B----4-:R-:W-:Y:S05]  /*5010*/  @!P0 BRA `(.L_x_97) ;  /* 0x0000006c00ac8947 */ /* 0x010fea0003800000 */
.L_x_189:
[----:B------:R-:W4:Y:S02]  /*5020*/  SYNCS.PHASECHK.TRANS64.TRYWAIT P0, [UR7+0x80], R3 ;  /* 0x00008003ff0075a7 */ /* 0x000f240008001107 */
[----:B----4-:R-:W-:Y:S05]  /*5030*/  @!P0 BRA `(.L_x_98) ;  /* 0x0000006c00bc8947 */ /* 0x010fea0003800000 */
.L_x_191:
[----:B-1----:R-:W-:-:S07]  /*5040*/  MOV R0, UR7 ;  /* 0x0000000700007c02 */ /* 0x002fce0008000f00 */
.L_x_99:
[----:B-1----:R-:W-:-:S04]  /*5050*/  SHF.L.U32 R3, R31, 0x1f, RZ ;  /* 0x0000001f1f037819 */ /* 0x002fc800000006ff */
[----:B------:R1:W4:Y:S03]  /*5060*/  SYNCS.PHASECHK.TRANS64.TRYWAIT P0, [R0+URZ+0x88], R3 ;  /* 0x00008803000075a7 */ /* 0x00032600080011ff */
[----:B----4-:R-:W-:Y:S05]  /*5070*/  @!P0 NANOSLEEP.SYNCS 0x989680 ;  /* 0x009896800000895d */ /* 0x010fea0003900000 */
[----:B------:R-:W4:Y:S02]  /*5080*/  @!P0 SYNCS.PHASECHK.TRANS64 P0, [R0+URZ+0x88], R3 ;  /* 0x00008803000085a7 */ /* 0x000f2400080010ff */
[----:B--2-4-:R-:W-:Y:S05]  /*5090*/  @P0 EXIT ;  /* 0x000000000000094d */ /* 0x014fea0003800000 */
[----:B------:R-:W-:Y:S05]  /*50a0*/  BRA `(.L_x_99) ;  /* 0xfffffffc00e87947 */ /* 0x000fea000383ffff */
.L_x_84:
[----:B------:R-:W-:-:S06]  /*50b0*/  UISETP.GE.AND UP1, UPT, UR10, 0x4, UPT ;  /* 0x000000040a00788c */ /* 0x000fcc000bf26270 */
[----:B------:R-:W-:-:S13]  /*50c0*/  PLOP3.LUT P0, PT, PT, PT, UP1, 0x80, 0x8 ;  /* 0x000000000008781c */ /* 0x000fda0003f0f018 */
[----:B------:R-:W-:Y:S05]  /*50d0*/  @!P0 EXIT ;  /* 0x000000000000894d */ /* 0x000fea0003800000 */
[----:B------:R-:W-:Y:S01]  /*50e0*/  BAR.SYNC.DEFER_BLOCKING 0x6, 0xa0 ;  /* 0x0182800000007b1d */ /* 0x000fe20000010000 */
[C---:B------:R-:W-:Y:S01]  /*50f0*/  IMAD.SHL.U32 R3, R170.reuse, 0x40, RZ ;  /* 0x00000040aa037824 */ /* 0x040fe200078e00ff */
[C---:B------:R-:W-:Y:S01]  /*5100*/  LOP3.LUT R161, R170.reuse, 0x1, RZ, 0xc0, !PT ;  /* 0x00000001aaa17812 */ /* 0x040fe200078ec0ff */
[C---:B------:R-:W-:Y:S02]  /*5110*/  IMAD.U32 R79, R170.reuse, 0x10000, RZ ;  /* 0x00010000aa4f7824 */ /* 0x040fe400078e00ff */
[----:B------:R-:W-:Y:S02]  /*5120*/  HFMA2 R167, -RZ, RZ, 0, 5.9604644775390625e-08 ;  /* 0x00000001ffa77431 */ /* 0x000fe400000001ff */
[C---:B------:R-:W-:Y:S01]  /*5130*/  IMAD.SHL.U32 R160, R170.reuse, 0x8, RZ ;  /* 0x00000008aaa07824 */ /* 0x040fe200078e00ff */
[----:B------:R-:W-:Y:S01]  /*5140*/  UMOV UR48, 0x400 ;  /* 0x0000040000307882 */ /* 0x000fe20000000000 */
[----:B------:R-:W1:Y:S01]  /*5150*/  LDC R159, c[0x0][0x370] ;  /* 0x0000dc00ff9f7b82 */ /* 0x000e620000000800 */
[----:B------:R-:W-:Y:S01]  /*5160*/  ULEA UR48, UR37, UR48, 0x18 ;  /* 0x0000003025307291 */ /* 0x000fe2000f8ec0ff */
[----:B------:R-:W-:Y:S01]  /*5170*/  ISETP.NE.U32.AND P0, PT, R161, 0x1, PT ;  /* 0x00000001a100780c */ /* 0x000fe20003f05070 */
[----:B------:R-:W-:Y:S01]  /*5180*/  IMAD.MOV.U32 R169, RZ, RZ, 0x2 ;  /* 0x00000002ffa97424 */ /* 0x000fe200078e00ff */
[----:B------:R-:W-:Y:S01]  /*5190*/  LOP3.LUT R5, R3, 0x1c0, RZ, 0xc0, !PT ;  /* 0x000001c003057812 */ /* 0x000fe200078ec0ff */
[----:B------:R-:W-:Y:S01]  /*51a0*/  UIADD3 UR4, UPT, UPT, UR48, 0x400, URZ ;  /* 0x0000040030047890 */ /* 0x000fe2000fffe0ff */
[----:B------:R-:W-:Y:S01]  /*51b0*/  LOP3.LUT R79, R79, 0x600000, RZ, 0xc0, !PT ;  /* 0x006000004f4f7812 */ /* 0x000fe200078ec0ff */
[----:B------:R-:W-:Y:S01]  /*51c0*/  IMAD.MOV.U32 R168, RZ, RZ, 0x4 ;  /* 0x00000004ffa87424 */ /* 0x000fe200078e00ff */
[----:B------:R-:W2:Y:S01]  /*51d0*/  LDC R74, c[0x0][0xb0c] ;  /* 0x0002c300ff4a7b82 */ /* 0x000ea20000000800 */
[----:B------:R-:W-:Y:S01]  /*51e0*/  R2P PR, R170, 0x6 ;  /* 0x00000006aa007804 */ /* 0x000fe20000000000 */
[----:B------:R-:W-:Y:S01]  /*51f0*/  IMAD.MOV.U32 R76, RZ, RZ, RZ ;  /* 0x000000ffff4c7224 */ /* 0x000fe200078e00ff */
[----:B------:R-:W-:Y:S01]  /*5200*/  LOP3.LUT R160, R5, 0x38, R160, 0xf8, !PT ;  /* 0x0000003805a07812 */ /* 0x000fe200078ef8a0 */
[----:B------:R-:W-:Y:S01]  /*5210*/  IMAD.MOV.U32 R166, RZ, RZ, RZ ;  /* 0x000000ffffa67224 */ /* 0x000fe200078e00ff */
[----:B------:R-:W-:Y:S01]  /*5220*/  P2R R2, PR, RZ, 0x1 ;  /* 0x00000001ff027803 */ /* 0x000fe20000000000 */
[----:B------:R-:W-:Y:S01]  /*5230*/  IMAD.MOV.U32 R173, RZ, RZ, RZ ;  /* 0x000000ffffad7224 */ /* 0x000fe200078e00ff */
[----:B------:R-:W-:Y:S01]  /*5240*/  LOP3.LUT R160, R160, 0x1e00, R3, 0xf8, !PT ;  /* 0x00001e00a0a07812 */ /* 0x000fe200078ef803 */
[----:B------:R-:W3:Y:S01]  /*5250*/  LDC R157, c[0x0][0xb20] ;  /* 0x0002c800ff9d7b82 */ /* 0x000ee20000000800 */
[----:B------:R-:W4:Y:S01]  /*5260*/  LDS R0, [UR48+0x130] ;  /* 0x00013030ff007984 */ /* 0x000f220008000800 */
[----:B------:R-:W-:Y:S01]  /*5270*/  LOP3.LUT R170, R170, 0x60, RZ, 0xc0, !PT ;  /* 0x00000060aaaa7812 */ /* 0x000fe200078ec0ff */
[----:B------:R-:W-:Y:S01]  /*5280*/  IMAD.U32 R163, RZ, RZ, UR4 ;  /* 0x00000004ffa37e24 */ /* 0x000fe2000f8e00ff */
[----:B------:R-:W-:Y:S01]  /*5290*/  MOV R165, RZ ;  /* 0x000000ff00a57202 */ /* 0x000fe20000000f00 */
[----:B------:R-:W1:Y:S01]  /*52a0*/  LDCU.64 UR52, c[0x0][0x348] ;  /* 0x00006900ff3477ac */ /* 0x000e620008000a00 */
[----:B------:R-:W-:-:S02]  /*52b0*/  SEL R169, R169, 0xfffffffe, !P1 ;  /* 0xfffffffea9a97807 */ /* 0x000fc40004800000 */
[----:B------:R-:W1:Y:S01]  /*52c0*/  LDC R73, c[0x0][0xb30] ;  /* 0x0002cc00ff497b82 */ /* 0x000e620000000800 */
[----:B------:R-:W-:Y:S01]  /*52d0*/  SEL R168, R168, 0xfffffffc, !P2 ;  /* 0xfffffffca8a87807 */ /* 0x000fe20005000000 */
[----:B------:R-:W1:Y:S01]  /*52e0*/  LDCU.64 UR38, c[0x0][0x888] ;  /* 0x00011100ff2677ac */ /* 0x000e620008000a00 */
[----:B------:R-:W1:Y:S05]  /*52f0*/  LDCU.64 UR44, c[0x0][0x890] ;  /* 0x00011200ff2c77ac */ /* 0x000e6a0008000a00 */
[----:B------:R-:W1:Y:S01]  /*5300*/  LDC.64 R152, c[0x0][0xb10] ;  /* 0x0002c400ff987b82 */ /* 0x000e620000000a00 */
[----:B------:R-:W-:Y:S01]  /*5310*/  UMOV UR49, URZ ;  /* 0x000000ff00317c82 */ /* 0x000fe20008000000 */
[----:B------:R-:W-:-:S06]  /*5320*/  UMOV UR51, URZ ;  /* 0x000000ff00337c82 */ /* 0x000fcc0008000000 */
[----:B------:R-:W1:Y:S08]  /*5330*/  LDC.64 R70, c[0x0][0xb18] ;  /* 0x0002c600ff467b82 */ /* 0x000e700000000a00 */
[----:B------:R-:W1:Y:S08]  /*5340*/  LDC.64 R68, c[0x0][0xb28] ;  /* 0x0002ca00ff447b82 */ /* 0x000e700000000a00 */
[----:B------:R-:W1:Y:S01]  /*5350*/  LDC.64 R150, c[0x0][0x8b0] ;  /* 0x00022c00ff967b82 */ /* 0x000e620000000a00 */
[----:B----4-:R-:W-:-:S07]  /*5360*/  IMAD.IADD R79, R0, 0x1, R79 ;  /* 0x00000001004f7824 */ /* 0x010fce00078e024f */
[----:B------:R-:W4:Y:S08]  /*5370*/  LDC.64 R148, c[0x0][0x8a8] ;  /* 0x00022a00ff947b82 */ /* 0x000f300000000a00 */
[----:B--23--:R-:W1:Y:S02]  /*5380*/  LDC R158, c[0x0][0x374] ;  /* 0x0000dd00ff9e7b82 */ /* 0x00ce640000000800 */
.L_x_143:
[----:B------:R-:W-:Y:S02]  /*5390*/  LEA R0, R173, UR48, 0x3 ;  /* 0x00000030ad007c11 */ /* 0x000fe4000f8e18ff */
[----:B------:R-:W-:Y:S02]  /*53a0*/  SHF.L.U32 R3, R165, 0x1f, RZ ;  /* 0x0000001fa5037819 */ /* 0x000fe400000006ff */
[----:B-1----:R-:W-:Y:S02]  /*53b0*/  LEA R16, R173, UR48, 0x4 ;  /* 0x00000030ad107c11 */ /* 0x002fe4000f8e20ff */
[----:B------:R-:W2:Y:S02]  /*53c0*/  SYNCS.PHASECHK.TRANS64.TRYWAIT P0, [R0+URZ+0xa0], R3 ;  /* 0x0000a003000075a7 */ /* 0x000ea400080011ff */
[----:B--2---:R-:W-:Y:S05]  /*53d0*/  @!P0 BRA `(.L_x_100) ;  /* 0x0000006800ec8947 */ /* 0x004fea0003800000 */
.L_x_192:
[----:B------:R-:W3:Y:S01]  /*53e0*/  LDC.64 R12, c[0x0][0xb10] ;  /* 0x0002c400ff0c7b82 */ /* 0x000ee20000000a00 */
[----:B------:R-:W4:Y:S01]  /*53f0*/  LDS.128 R16, [R16+0x110] ;  /* 0x0001100010107984 */ /* 0x000f220000000c00 */
[----:B-1----:R-:W-:Y:S01]  /*5400*/  ISETP.NE.AND P1, PT, R73, 0x1, PT ;  /* 0x000000014900780c */ /* 0x002fe20003f25270 */
[----:B--2---:R-:W-:Y:S01]  /*5410*/  VIADD R0, R0, 0xb0 ;  /* 0x000000b000007836 */ /* 0x004fe20000000000 */
[----:B------:R-:W-:Y:S04]  /*5420*/  ISETP.GE.AND P0, PT, R72, 0x1, PT ;  /* 0x000000014800780c */ /* 0x000fe80003f06270 */
[----:B------:R-:W1:Y:S01]  /*5430*/  LDC.64 R10, c[0x0][0xb18] ;  /* 0x0002c600ff0a7b82 */ /* 0x000e620000000a00 */
[----:B------:R-:W-:Y:S01]  /*5440*/  PRMT R0, RZ, 0x654, R0 ;  /* 0x00000654ff007816 */ /* 0x000fe20000000000 */
[----:B------:R-:W-:Y:S01]  /*5450*/  @!PT LDS RZ, [RZ] ;  /* 0x00000000fffff984 */ /* 0x000fe20000000800 */
[----:B------:R-:W-:Y:S01]  /*5460*/  @!PT LDS RZ, [RZ] ;  /* 0x00000000fffff984 */ /* 0x000fe20000000800 */
[----:B------:R-:W-:Y:S01]  /*5470*/  @!PT LDS RZ, [RZ] ;  /* 0x00000000fffff984 */ /* 0x000fe20000000800 */
[----:B------:R-:W-:Y:S01]  /*5480*/  @!PT LDS RZ, [RZ] ;  /* 0x00000000fffff984 */ /* 0x000fe20000000800 */
[----:B------:R2:W-:Y:S06]  /*5490*/  MEMBAR.ALL.CTA ;  /* 0x0000000000007992 */ /* 0x0005ec0000008000 */
[----:B--2---:R-:W2:Y:S01]  /*54a0*/  FENCE.VIEW.ASYNC.S ;  /* 0x00000000000073c6 */ /* 0x004ea20000000000 */
[----:B------:R-:W1:Y:S08]  /*54b0*/  @!P1 LDC R14, c[0x0][0xb20] ;  /* 0x0002c800ff0e9b82 */ /* 0x000e700000000800 */
[----:B------:R-:W1:Y:S01]  /*54c0*/  @!P1 LDC R9, c[0x0][0xb0c] ;  /* 0x0002c300ff099b82 */ /* 0x000e620000000800 */
[----:B--2---:R2:W-:Y:S01]  /*54d0*/  SYNCS.ARRIVE.TRANS64.RED.A1T0 RZ, [R0+URZ], RZ ;  /* 0x000000ff00ff79a7 */ /* 0x0045e200081004ff */
[----:B----4-:R-:W-:Y:S04]  /*54e0*/  LOP3.LUT P4, RZ, R18, 0x1, RZ, 0xc0, !PT ;  /* 0x0000000112ff7812 */ /* 0x010fe8000788c0ff */
[----:B------:R-:W-:Y:S09]  /*54f0*/  P2R R171, PR, RZ, 0x10 ;  /* 0x00000010ffab7803 */ /* 0x000ff20000000000 */
[----:B------:R-:W-:Y:S02]  /*5500*/  @P4 MOV R77, R16 ;  /* 0x00000010004d4202 */ /* 0x000fe40000000f00 */
[----:B------:R-:W-:Y:S01]  /*5510*/  @P4 LOP3.LUT R75, R17, 0xffff, RZ, 0xc0, !PT ;  /* 0x0000ffff114b4812 */ /* 0x000fe200078ec0ff */
[----:B--23--:R-:W-:Y:S06]  /*5520*/  @!P0 BRA `(.L_x_101) ;  /* 0x0000000000a48947 */ /* 0x00cfec0003800000 */
[----:B------:R-:W-:Y:S01]  /*5530*/  IMAD.HI.U32 R24, R158, R71, RZ ;  /* 0x000000479e187227 */ /* 0x000fe200078e00ff */
[----:B------:R-:W-:Y:S02]  /*5540*/  ISETP.NE.AND P0, PT, R70, 0x1, PT ;  /* 0x000000014600780c */ /* 0x000fe40003f05270 */
[----:B------:R-:W-:Y:S01]  /*5550*/  ISETP.NE.AND P2, PT, R72, 0x1, PT ;  /* 0x000000014800780c */ /* 0x000fe20003f45270 */
[-C--:B------:R-:W-:Y:S01]  /*5560*/  IMAD.HI.U32 R22, R159, R152.reuse, RZ ;  /* 0x000000989f167227 */ /* 0x080fe200078e00ff */
[----:B------:R-:W-:Y:S02]  /*5570*/  SHF.R.U32.HI R23, RZ, R157, R24 ;  /* 0x0000009dff177219 */ /* 0x000fe40000011618 */
[----:B------:R-:W-:Y:S01]  /*5580*/  ISETP.NE.AND P3, PT, R74, 0x1, PT ;  /* 0x000000014a00780c */ /* 0x000fe20003f65270 */
[----:B------:R-:W-:Y:S01]  /*5590*/  IMAD.HI.U32 R28, R75, R71, RZ ;  /* 0x000000474b1c7227 */ /* 0x000fe200078e00ff */
[----:B------:R-:W-:Y:S02]  /*55a0*/  SHF.R.U32.HI R22, RZ, R153, R22 ;  /* 0x00000099ff167219 */ /* 0x000fe40000011616 */
[----:B------:R-:W-:Y:S01]  /*55b0*/  SEL R3, R158, R23, !P0 ;  /* 0x000000179e037207 */ /* 0x000fe20004000000 */
[----:B------:R-:W-:Y:S01]  /*55c0*/  IMAD.HI.U32 R26, R77, R152, RZ ;  /* 0x000000984d1a7227 */ /* 0x000fe200078e00ff */
[----:B------:R-:W-:Y:S03]  /*55d0*/  SEL R7, R159, R22, !P3 ;  /* 0x000000169f077207 */ /* 0x000fe60005800000 */
[-C--:B------:R-:W-:Y:S01]  /*55e0*/  IMAD.HI.U32 R22, R3, R68.reuse, RZ ;  /* 0x0000004403167227 */ /* 0x080fe200078e00ff */
[----:B------:R-:W-:Y:S03]  /*55f0*/  SHF.R.U32.HI R26, RZ, R153, R26 ;  /* 0x00000099ff1a7219 */ /* 0x000fe6000001161a */
[----:B------:R-:W-:Y:S01]  /*5600*/  IMAD.HI.U32 R24, R7, R68, RZ ;  /* 0x0000004407187227 */ /* 0x000fe200078e00ff */
[----:B------:R-:W-:Y:S02]  /*5610*/  @P2 SHF.R.U32.HI R3, RZ, R69, R22 ;  /* 0x00000045ff032219 */ /* 0x000fe40000011616 */
[----:B------:R-:W-:Y:S02]  /*5620*/  SHF.R.U32.HI R22, RZ, R157, R28 ;  /* 0x0000009dff167219 */ /* 0x000fe4000001161c */
[----:B------:R-:W-:Y:S01]  /*5630*/  @P2 SHF.R.U32.HI R7, RZ, R69, R24 ;  /* 0x00000045ff072219 */ /* 0x000fe20000011618 */
[C---:B------:R-:W-:Y:S01]  /*5640*/  IMAD R2, R72.reuse, R3, RZ ;  /* 0x0000000348027224 */ /* 0x040fe200078e02ff */
[----:B------:R-:W-:Y:S02]  /*5650*/  SEL R5, R75, R22, !P0 ;  /* 0x000000164b057207 */ /* 0x000fe40004000000 */
[----:B------:R-:W-:Y:S01]  /*5660*/  SEL R3, R77, R26, !P3 ;  /* 0x0000001a4d037207 */ /* 0x000fe20005800000 */
[----:B------:R-:W-:Y:S01]  /*5670*/  IMAD R4, R72, R7, RZ ;  /* 0x0000000748047224 */ /* 0x000fe200078e02ff */
[C---:B------:R-:W-:Y:S01]  /*5680*/  ISETP.GE.AND P0, PT, R5.reuse, R2, PT ;  /* 0x000000020500720c */ /* 0x040fe20003f06270 */
[----:B------:R-:W-:Y:S03]  /*5690*/  IMAD.HI.U32 R6, R5, R68, RZ ;  /* 0x0000004405067227 */ /* 0x000fe600078e00ff */
[----:B------:R-:W-:Y:S01]  /*56a0*/  ISETP.GE.OR P0, PT, R3, R4, P0 ;  /* 0x000000040300720c */ /* 0x000fe20000706670 */
[----:B------:R-:W-:Y:S01]  /*56b0*/  IMAD.MOV R4, RZ, RZ, -R3 ;  /* 0x000000ffff047224 */ /* 0x000fe200078e0a03 */
[-C--:B------:R-:W-:Y:S03]  /*56c0*/  SHF.R.U32.HI R6, RZ, R69.reuse, R6 ;  /* 0x00000045ff067219 */ /* 0x080fe60000011606 */
[----:B------:R-:W-:Y:S01]  /*56d0*/  IMAD R77, R74, R4, R77 ;  /* 0x000000044a4d7224 */ /* 0x000fe200078e024d */
[----:B------:R-:W-:Y:S05]  /*56e0*/  SEL R15, R5, R6, !P2 ;  /* 0x00000006050f7207 */ /* 0x000fea0005000000 */
[----:B------:R-:W-:Y:S02]  /*56f0*/  IMAD.MOV R6, RZ, RZ, -R15 ;  /* 0x000000ffff067224 */ /* 0x000fe400078e0a0f */
[C---:B------:R-:W-:Y:S04]  /*5700*/  @!P0 IMAD.HI.U32 R2, R3.reuse, R68, RZ ;  /* 0x0000004403028227 */ /* 0x040fe800078e00ff */
[----:B------:R-:W-:Y:S01]  /*5710*/  IMAD R6, R72, R6, R5 ;  /* 0x0000000648067224 */ /* 0x000fe200078e0205 */
[----:B------:R-:W-:Y:S04]  /*5720*/  @!P0 SHF.R.U32.HI R2, RZ, R69, R2 ;  /* 0x00000045ff028219 */ /* 0x000fe80000011602 */
[----:B------:R-:W-:Y:S02]  /*5730*/  @!P0 SEL R0, R3, R2, !P2 ;  /* 0x0000000203008207 */ /* 0x000fe40005000000 */
[----:B------:R-:W-:Y:S02]  /*5740*/  IADD3 R2, PT, PT, -R5, RZ, RZ ;  /* 0x000000ff05027210 */ /* 0x000fe40007ffe1ff */
[----:B------:R-:W-:Y:S01]  /*5750*/  @!P0 IADD3 R8, PT, PT, R15, -R0, RZ ;  /* 0x800000000f088210 */ /* 0x000fe20007ffe0ff */
[----:B------:R-:W-:Y:S02]  /*5760*/  @!P0 IMAD R0, R7, R6, R0 ;  /* 0x0000000607008224 */ /* 0x000fe400078e0200 */
[----:B------:R-:W-:Y:S02]  /*5770*/  IMAD R75, R70, R2, R75 ;  /* 0x00000002464b7224 */ /* 0x000fe400078e024b */
[----:B------:R-:W-:Y:S02]  /*5780*/  @!P0 IMAD R5, R8, R72, R3 ;  /* 0x0000004808058224 */ /* 0x000fe400078e0203 */
[----:B------:R-:W-:Y:S04]  /*5790*/  @!P0 IMAD.MOV.U32 R3, RZ, RZ, R0 ;  /* 0x000000ffff038224 */ /* 0x000fe800078e0000 */
[----:B------:R-:W-:Y:S02]  /*57a0*/  IMAD R77, R3, R74, R77 ;  /* 0x0000004a034d7224 */ /* 0x000fe400078e024d */
[----:B------:R-:W-:Y:S07]  /*57b0*/  IMAD R75, R5, R70, R75 ;  /* 0x00000046054b7224 */ /* 0x000fee00078e024b */
.L_x_101:
[----:B-1----:R-:W-:Y:S01]  /*57c0*/  @!P1 ISETP.NE.AND P0, PT, R10, 0x1, PT ;  /* 0x000000010a00980c */ /* 0x002fe20003f05270 */
[----:B------:R-:W-:Y:S01]  /*57d0*/  @!P1 IMAD.HI.U32 R3, R75, R11, RZ ;  /* 0x0000000b4b039227 */ /* 0x000fe200078e00ff */
[----:B------:R-:W-:Y:S01]  /*57e0*/  R2UR UR42, R21 ;  /* 0x00000000152a72ca */ /* 0x000fe200000e0000 */
[----:B------:R-:W-:Y:S01]  /*57f0*/  BSSY.RECONVERGENT B6, `(.L_x_102) ;  /* 0x0000031000067945 */ /* 0x000fe20003800200 */
[----:B------:R-:W-:Y:S01]  /*5800*/  R2UR UR41, R20 ;  /* 0x00000000142972ca */ /* 0x000fe200000e0000 */
[----:B------:R-:W-:Y:S01]  /*5810*/  @!P1 IMAD.HI.U32 R0, R77, R12, RZ ;  /* 0x0000000c4d009227 */ /* 0x000fe200078e00ff */
[----:B------:R-:W-:Y:S02]  /*5820*/  @!P1 SHF.R.U32.HI R2, RZ, R14, R3 ;  /* 0x0000000eff029219 */ /* 0x000fe40000011603 */
[----:B------:R-:W-:Y:S01]  /*5830*/  @!P1 ISETP.NE.AND P2, PT, R9, 0x1, PT ;  /* 0x000000010900980c */ /* 0x000fe20003f45270 */
[----:B------:R-:W-:Y:S01]  /*5840*/  VIADD R173, R173, 0x1 ;  /* 0x00000001adad7836 */ /* 0x000fe20000000000 */
[----:B------:R-:W-:Y:S02]  /*5850*/  @!P1 SEL R2, R75, R2, !P0 ;  /* 0x000000024b029207 */ /* 0x000fe40004000000 */
[----:B------:R-:W-:Y:S02]  /*5860*/  @!P1 SHF.R.U32.HI R0, RZ, R13, R0 ;  /* 0x0000000dff009219 */ /* 0x000fe40000011600 */
[----:B------:R-:W-:Y:S01]  /*5870*/  LOP3.LUT P0, RZ, R163, 0x3f0, RZ, 0xc0, !PT ;  /* 0x000003f0a3ff7812 */ /* 0x000fe2000780c0ff */
[----:B------:R-:W-:Y:S01]  /*5880*/  USHF.L.U32 UR42, UR42, 0x7, URZ ;  /* 0x000000072a2a7899 */ /* 0x000fe200080006ff */
[----:B------:R-:W-:Y:S01]  /*5890*/  @!P1 SEL R3, R77, R0, !P2 ;  /* 0x000000004d039207 */ /* 0x000fe20005000000 */
[----:B------:R-:W-:Y:S01]  /*58a0*/  USHF.L.U32 UR41, UR41, 0x8, URZ ;  /* 0x0000000829297899 */ /* 0x000fe200080006ff */
[----:B------:R-:W-:Y:S03]  /*58b0*/  @P4 SHF.R.U32.HI R164, RZ, 0x10, R17 ;  /* 0x00000010ffa44819 */ /* 0x000fe60000011611 */
[----:B------:R-:W-:Y:S02]  /*58c0*/  @!P1 IMAD.IADD R0, R2, 0x1, -R3 ;  /* 0x0000000102009824 */ /* 0x000fe400078e0a03 */
[----:B------:R-:W-:Y:S02]  /*58d0*/  @!P1 IMAD.IADD R2, R3, 0x1, -R2 ;  /* 0x0000000103029824 */ /* 0x000fe400078e0a02 */
[----:B------:R-:W-:Y:S02]  /*58e0*/  @!P1 IMAD R77, R0, R9, R77 ;  /* 0x00000009004d9224 */ /* 0x000fe400078e024d */
[----:B------:R-:W-:Y:S01]  /*58f0*/  @!P1 IMAD R75, R2, R10, R75 ;  /* 0x0000000a024b9224 */ /* 0x000fe200078e024b */
[----:B------:R-:W-:Y:S06]  /*5900*/  @!P0 BRA `(.L_x_103) ;  /* 0x00000000007c8947 */ /* 0x000fec0003800000 */
[----:B------:R-:W1:Y:S01]  /*5910*/  LDCU.64 UR8, c[0x4][0x80] ;  /* 0x01001000ff0877ac */ /* 0x000e620008000a00 */
[----:B------:R-:W-:Y:S01]  /*5920*/  MOV R2, 0x0 ;  /* 0x0000000000027802 */ /* 0x000fe20000000f00 */
[----:B------:R-:W-:Y:S02]  /*5930*/  HFMA2 R12, -RZ, RZ, 0, 5.9604644775390625e-08 ;  /* 0x00000001ff0c7431 */ /* 0x000fe400000001ff */
[----:B------:R-:W-:Y:S01]  /*5940*/  IMAD.MOV.U32 R8, RZ, RZ, 0x70 ;  /* 0x00000070ff087424 */ /* 0x000fe200078e00ff */
[----:B------:R2:W3:Y:S01]  /*5950*/  LDC.64 R14, c[0x4][R2] ;  /* 0x01000000020e7b82 */ /* 0x0004e20000000a00 */
[----:B------:R-:W4:Y:S01]  /*5960*/  LDCU.64 UR6, c[0x4][0x88] ;  /* 0x01001100ff0677ac */ /* 0x000f220008000a00 */
[----:B------:R-:W-:Y:S01]  /*5970*/  IMAD.MOV.U32 R13, RZ, RZ, RZ ;  /* 0x000000ffff0d7224 */ /* 0x000fe200078e00ff */
[----:B------:R-:W2:Y:S01]  /*5980*/  LDCU.64 UR4, c[0x4][0x8] ;  /* 0x01000100ff0477ac */ /* 0x000ea20008000a00 */
[----:B-1----:R-:W-:Y:S01]  /*5990*/  MOV R5, UR9 ;  /* 0x0000000900057c02 */ /* 0x002fe20008000f00 */
[----:B------:R-:W-:Y:S01]  /*59a0*/  IMAD.U32 R4, RZ, RZ, UR8 ;  /* 0x00000008ff047e24 */ /* 0x000fe2000f8e00ff */
[----:B----4-:R-:W-:Y:S01]  /*59b0*/  MOV R7, UR7 ;  /* 0x0000000700077c02 */ /* 0x010fe20008000f00 */
[----:B------:R-:W-:Y:S01]  /*59c0*/  IMAD.U32 R6, RZ, RZ, UR6 ;  /* 0x00000006ff067e24 */ /* 0x000fe2000f8e00ff */
[----:B--2---:R-:W-:Y:S01]  /*59d0*/  MOV R11, UR5 ;  /* 0x00000005000b7c02 */ /* 0x004fe20008000f00 */
[----:B------:R-:W-:Y:S02]  /*59e0*/  IMAD.U32 R10, RZ, RZ, UR4 ;  /* 0x00000004ff0a7e24 */ /* 0x000fe4000f8e00ff */
[----:B------:R-:W-:Y:S07]  /*59f0*/  LEPC R20, `(.L_x_104) ;  /* 0x000000001014794e */ /* 0x000fee0000000000 */
[----:B---3-5:R-:W-:Y:S05]  /*5a00*/  CALL.ABS.NOINC R14 ;  /* 0x000000000e007343 */ /* 0x028fea0003c00000 */
.L_x_104:
[----:B------:R-:W1:Y:S01]  /*5a10*/  LDCU.64 UR8, c[0x4][0x80] ;  /* 0x01001000ff0877ac */ /* 0x000e620008000a00 */
[----:B------:R-:W2:Y:S01]  /*5a20*/  LDC.64 R2, c[0x4][R2] ;  /* 0x0100000002027b82 */ /* 0x000ea20000000a00 */
[----:B------:R-:W-:Y:S02]  /*5a30*/  HFMA2 R12, -RZ, RZ, 0, 5.9604644775390625e-08 ;  /* 0x00000001ff0c7431 */ /* 0x000fe400000001ff */
[----:B------:R-:W-:Y:S02]  /*5a40*/  IMAD.MOV.U32 R8, RZ, RZ, 0x70 ;  /* 0x00000070ff087424 */ /* 0x000fe400078e00ff */
[----:B------:R-:W-:Y:S01]  /*5a50*/  IMAD.MOV.U32 R13, RZ, RZ, RZ ;  /* 0x000000ffff0d7224 */ /* 0x000fe200078e00ff */
[----:B------:R-:W3:Y:S01]  /*5a60*/  LDCU.64 UR6, c[0x4][0x88] ;  /* 0x01001100ff0677ac */ /* 0x000ee20008000a00 */
[----:B------:R-:W4:Y:S01]  /*5a70*/  LDCU.64 UR4, c[0x4][0x8] ;  /* 0x01000100ff0477ac */ /* 0x000f220008000a00 */
[----:B-1----:R-:W-:Y:S02]  /*5a80*/  MOV R4, UR8 ;  /* 0x0000000800047c02 */ /* 0x002fe40008000f00 */
[----:B------:R-:W-:Y:S02]  /*5a90*/  MOV R5, UR9 ;  /* 0x0000000900057c02 */ /* 0x000fe40008000f00 */
[----:B---3--:R-:W-:Y:S01]  /*5aa0*/  MOV R7, UR7 ;  /* 0x0000000700077c02 */ /* 0x008fe20008000f00 */
[----:B------:R-:W-:Y:S01]  /*5ab0*/  IMAD.U32 R6, RZ, RZ, UR6 ;  /* 0x00000006ff067e24 */ /* 0x000fe2000f8e00ff */
[----:B----4-:R-:W-:Y:S01]  /*5ac0*/  MOV R11, UR5 ;  /* 0x00000005000b7c02 */ /* 0x010fe20008000f00 */
[----:B------:R-:W-:Y:S02]  /*5ad0*/  IMAD.U32 R10, RZ, RZ, UR4 ;  /* 0x00000004ff0a7e24 */ /* 0x000fe4000f8e00ff */
[----:B------:R-:W-:Y:S07]  /*5ae0*/  LEPC R20, `(.L_x_103) ;  /* 0x000000001014794e */ /* 0x000fee0000000000 */
[----:B--2---:R-:W-:Y:S05]  /*5af0*/  CALL.ABS.NOINC R2 ;  /* 0x0000000002007343 */ /* 0x004fea0003c00000 */
.L_x_103:
[----:B------:R-:W-:Y:S05]  /*5b00*/  BSYNC.RECONVERGENT B6 ;  /* 0x0000000000067941 */ /* 0x000fea0003800200 */
.L_x_102:
[----:B------:R-:W-:Y:S01]  /*5b10*/  ISETP.NE.U32.AND P4, PT, R150, RZ, PT ;  /* 0x000000ff9600720c */ /* 0x000fe20003f85070 */
[----:B------:R-:W-:Y:S01]  /*5b20*/  UISETP.NE.AND UP2, UPT, UR50, URZ, UPT ;  /* 0x000000ff3200728c */ /* 0x000fe2000bf45270 */
[----:B------:R-:W-:Y:S01]  /*5b30*/  ISETP.NE.U32.AND P2, PT, RZ, UR38, PT ;  /* 0x00000026ff007c0c */ /* 0x000fe2000bf45070 */
[----:B------:R-:W-:Y:S01]  /*5b40*/  UISETP.NE.U32.AND UP1, UPT, UR44, URZ, UPT ;  /* 0x000000ff2c00728c */ /* 0x000fe2000bf25070 */
[----:B------:R-:W-:Y:S01]  /*5b50*/  ISETP.NE.AND.EX P4, PT, R151, RZ, PT, P4 ;  /* 0x000000ff9700720c */ /* 0x000fe20003f85340 */
[----:B------:R-:W-:Y:S01]  /*5b60*/  UPLOP3.LUT UP0, UPT, UPT, UPT, UPT, 0x40, 0x4 ;  /* 0x000000000004789c */ /* 0x000fe20003f0e870 */
[----:B------:R-:W-:Y:S01]  /*5b70*/  ISETP.NE.AND.EX P2, PT, RZ, UR39, PT, P2 ;  /* 0x00000027ff007c0c */ /* 0x000fe2000bf45320 */
[----:B------:R-:W-:Y:S01]  /*5b80*/  UISETP.NE.AND.EX UP1, UPT, UR45, URZ, UPT, UP1 ;  /* 0x000000ff2d00728c */ /* 0x000fe2000bf25310 */
[----:B------:R-:W-:Y:S04]  /*5b90*/  PLOP3.LUT P1, PT, PT, PT, UP2, 0x80, 0x8 ;  /* 0x000000000008781c */ /* 0x000fe80003f2f028 */
[----:B------:R-:W-:Y:S06]  /*5ba0*/  @UP2 UPLOP3.LUT UP0, UPT, UPT, UPT, UP1, 0x80, 0x8 ;  /* 0x000000000008289c */ /* 0x000fec0003f0f010 */
[----:B------:R-:W-:Y:S01]  /*5bb0*/  PLOP3.LUT P0, PT, PT, PT, UP0, 0x80, 0x8 ;  /* 0x000000000008781c */ /* 0x000fe20003f0f008 */
[----:B------:R-:W-:Y:S01]  /*5bc0*/  @!UPT UIADD3 URZ, UPT, UPT, URZ, URZ, URZ ;  /* 0x000000fffffff290 */ /* 0x000fe2000fffe0ff */
[----:B------:R-:W-:Y:S11]  /*5bd0*/  BRA.U !UP1, `(.L_x_105) ;  /* 0x0000000109387547 */ /* 0x000ff6000b800000 */
[----:B------:R-:W-:Y:S01]  /*5be0*/  UISETP.NE.U32.AND UP0, UPT, UR38, URZ, UPT ;  /* 0x000000ff2600728c */ /* 0x000fe2000bf05070 */
[----:B------:R-:W-:Y:S02]  /*5bf0*/  HFMA2 R0, -RZ, RZ, 0, 5.9604644775390625e-08 ;  /* 0x00000001ff007431 */ /* 0x000fe400000001ff */
[----:B------:R-:W-:Y:S01]  /*5c00*/  IMAD.MOV.U32 R155, RZ, RZ, 0x1 ;  /* 0x00000001ff9b7424 */ /* 0x000fe200078e00ff */
[----:B------:R-:W-:Y:S06]  /*5c10*/  UISETP.NE.AND.EX UP0, UPT, UR39, URZ, UPT, UP0 ;  /* 0x000000ff2700728c */ /* 0x000fec000bf05300 */
[----:B------:R-:W-:Y:S05]  /*5c20*/  PLOP3.LUT P3, PT, PT, PT, UP0, 0x80, 0x8 ;  /* 0x000000000008781c */ /* 0x000fea0003f6f008 */
[----:B------:R-:W1:Y:S01]  /*5c30*/  @UP0 LDCU.64 UR6, c[0x0][0x888] ;  /* 0x00011100ff0607ac */ /* 0x000e620008000a00 */
[----:B------:R-:W-:Y:S07]  /*5c40*/  @UP0 UIMAD UR4, UR36, UR44, URZ ;  /* 0x0000002c240402a4 */ /* 0x000fee000f8e02ff */
[----:B------:R-:W-:Y:S01]  /*5c50*/  @!P3 PRMT R155, R0, 0x7610, R155 ;  /* 0x00007610009bb816 */ /* 0x000fe2000000009b */
[----:B-1----:R-:W-:Y:S03]  /*5c60*/  @UP0 UIMAD.WIDE UR6, UR4, 0x4, UR6 ;  /* 0x00000004040608a5 */ /* 0x002fe6000f8e0206 */
[----:B------:R-:W1:Y:S03]  /*5c70*/  @!UP0 LDCU UR4, c[0x0][0x880] ;  /* 0x00011000ff0487ac */ /* 0x000e660008000800 */
[----:B------:R-:W-:Y:S01]  /*5c80*/  IMAD.U32 R2, RZ, RZ, UR6 ;  /* 0x00000006ff027e24 */ /* 0x000fe2000f8e00ff */
[----:B------:R-:W-:Y:S05]  /*5c90*/  MOV R3, UR7 ;  /* 0x0000000700037c02 */ /* 0x000fea0008000f00 */
[----:B-----5:R2:W5:Y:S02]  /*5ca0*/  @P3 LDG.E R81, desc[UR46][R2.64] ;  /* 0x0000002e02513981 */ /* 0x020564000c1e1900 */
[----:B-12---:R-:W-:Y:S02]  /*5cb0*/  @!P3 IMAD.U32 R81, RZ, RZ, UR4 ;  /* 0x00000004ff51be24 */ /* 0x006fe4000f8e00ff */
.L_x_105:
[----:B------:R-:W-:Y:S05]  /*5cc0*/  @!P4 BRA `(.L_x_106) ;  /* 0x000000000020c947 */ /* 0x000fea0003800000 */
[----:B------:R-:W-:Y:S04]  /*5cd0*/  ISETP.NE.U32.AND P3, PT, R148, RZ, PT ;  /* 0x000000ff9400720c */ /* 0x000fe80003f65070 */
[----:B------:R-:W-:Y:S11]  /*5ce0*/  ISETP.NE.AND.EX P3, PT, R149, RZ, PT, P3 ;  /* 0x000000ff9500720c */ /* 0x000ff60003f65330 */
[----:B------:R-:W-:Y:S02]  /*5cf0*/  @!UPT UIADD3 URZ, UPT, UPT, URZ, URZ, URZ ;  /* 0x000000fffffff290 */ /* 0x000fe4000fffe0ff */
[----:B------:R-:W1:Y:S01]  /*5d00*/  @P3 LDC.64 R2, c[0x0][0x8a8] ;  /* 0x00022a00ff023b82 */ /* 0x000e620000000a00 */
[----:B------:R-:W-:Y:S04]  /*5d10*/  @P3 IMAD R0, R150, UR36, RZ ;  /* 0x0000002496003c24 */ /* 0x000fe8000f8e02ff */
[----:B-1----:R-:W-:Y:S05]  /*5d20*/  @P3 IMAD.WIDE R2, R0, 0x4, R2 ;  /* 0x0000000400023825 */ /* 0x002fea00078e0202 */
[----:B-----5:R1:W5:Y:S02]  /*5d30*/  @P3 LDG.E R78, desc[UR46][R2.64] ;  /* 0x0000002e024e3981 */ /* 0x020364000c1e1900 */
[----:B-1----:R-:W2:Y:S02]  /*5d40*/  @!P3 LDC R78, c[0x0][0x8a0] ;  /* 0x00022800ff4ebb82 */ /* 0x002ea40000000800 */
.L_x_106:
[----:B-----5:R-:W-:Y:S01]  /*5d50*/  FSETP.NEU.AND P3, PT, R81, RZ, PT ;  /* 0x000000ff5100720b */ /* 0x020fe20003f6d000 */
[----:B------:R-:W-:Y:S01]  /*5d60*/  IMAD.SHL.U32 R178, R160, 0x2, RZ ;  /* 0x00000002a0b27824 */ /* 0x000fe200078e00ff */
[----:B------:R-:W-:Y:S01]  /*5d70*/  SEL R3, RZ, 0xffffffff, P2 ;  /* 0xffffffffff037807 */ /* 0x000fe20001000000 */
[----:B------:R-:W-:Y:S01]  /*5d80*/  IMAD.SHL.U32 R100, R168, 0x10, RZ ;  /* 0x00000010a8647824 */ /* 0x000fe200078e00ff */
[----:B------:R-:W-:Y:S01]  /*5d90*/  @P1 LOP3.LUT P2, RZ, R155, 0xff, RZ, 0xc0, !PT ;  /* 0x000000ff9bff1812 */ /* 0x000fe2000784c0ff */
[----:B------:R-:W-:Y:S01]  /*5da0*/  VIADD R109, R178, UR48 ;  /* 0x00000030b26d7c36 */ /* 0x000fe20008000000 */
[----:B------:R-:W-:Y:S01]  /*5db0*/  @P1 SEL R2, RZ, 0xffffffff, P3 ;  /* 0xffffffffff021807 */ /* 0x000fe20001800000 */
[----:B------:R-:W-:Y:S01]  /*5dc0*/  IMAD.SHL.U32 R102, R169, 0x10, RZ ;  /* 0x00000010a9667824 */ /* 0x000fe200078e00ff */
[----:B------:R-:W-:Y:S01]  /*5dd0*/  LOP3.LUT R167, R167, 0x1, RZ, 0x3c, !PT ;  /* 0x00000001a7a77812 */ /* 0x000fe200078e3cff */
[----:B------:R-:W-:Y:S01]  /*5de0*/  IMAD.IADD R175, R109, 0x1, R100 ;  /* 0x000000016daf7824 */ /* 0x000fe200078e0264 */
[----:B------:R-:W-:Y:S01]  /*5df0*/  @P0 SEL R2, R3, R2, !P2 ;  /* 0x0000000203020207 */ /* 0x000fe20005000000 */
[----:B------:R-:W-:Y:S01]  /*5e00*/  BSSY B1, `(.L_x_107) ;  /* 0x000004f000017945 */ /* 0x000fe20003800000 */
[----:B------:R-:W-:Y:S01]  /*5e10*/  LEA R179, R76, UR48, 0x3 ;  /* 0x000000304cb37c11 */ /* 0x000fe2000f8e18ff */
[----:B------:R-:W-:Y:S01]  /*5e20*/  IMAD.MOV.U32 R101, RZ, RZ, 0x1 ;  /* 0x00000001ff657424 */ /* 0x000fe200078e00ff */
[----:B------:R-:W-:Y:S01]  /*5e30*/  @P1 LOP3.LUT R2, R2, 0x1, RZ, 0xc0, !PT ;  /* 0x0000000102021812 */ /* 0x000fe200078ec0ff */
[----:B------:R-:W-:Y:S01]  /*5e40*/  IMAD R80, R76, 0x100, R79 ;  /* 0x000001004c507824 */ /* 0x000fe200078e024f */
[----:B------:R-:W-:Y:S01]  /*5e50*/  SHF.L.U32 R0, R166, 0x1f, RZ ;  /* 0x0000001fa6007819 */ /* 0x000fe200000006ff */
[----:B------:R-:W-:Y:S01]  /*5e60*/  IMAD.MOV.U32 R87, RZ, RZ, RZ ;  /* 0x000000ffff577224 */ /* 0x000fe200078e00ff */
[----:B------:R-:W-:Y:S02]  /*5e70*/  ISETP.NE.U32.OR P5, PT, R2, 0x1, !P1 ;  /* 0x000000010200780c */ /* 0x000fe40004fa5470 */
[----:B------:R-:W-:Y:S02]  /*5e80*/  CS2R R146, SRZ ;  /* 0x0000000000927805 */ /* 0x000fe4000001ff00 */
[----:B------:R-:W-:Y:S02]  /*5e90*/  PLOP3.LUT P2, PT, PT, PT, UP1, 0x80, 0x8 ;  /* 0x000000000008781c */ /* 0x000fe40003f4f018 */
[----:B------:R-:W-:Y:S02]  /*5ea0*/  CS2R R144, SRZ ;  /* 0x0000000000907805 */ /* 0x000fe4000001ff00 */
[----:B------:R-:W-:Y:S02]  /*5eb0*/  SEL R2, RZ, 0xffffffff, P3 ;  /* 0xffffffffff027807 */ /* 0x000fe40001800000 */
[----:B------:R-:W-:Y:S02]  /*5ec0*/  CS2R R138, SRZ ;  /* 0x00000000008a7805 */ /* 0x000fe4000001ff00 */
[----:B------:R-:W-:Y:S02]  /*5ed0*/  LOP3.LUT P3, R172, R155, 0xff, RZ, 0xc0, !PT ;  /* 0x000000ff9bac7812 */ /* 0x000fe4000786c0ff */
[----:B------:R-:W-:Y:S02]  /*5ee0*/  CS2R R136, SRZ ;  /* 0x0000000000887805 */ /* 0x000fe4000001ff00 */
[----:B------:R-:W-:Y:S02]  /*5ef0*/  P2R R176, PR, RZ, 0x20 ;  /* 0x00000020ffb07803 */ /* 0x000fe40000000000 */
[----:B------:R-:W-:Y:S02]  /*5f00*/  CS2R R130, SRZ ;  /* 0x0000000000827805 */ /* 0x000fe4000001ff00 */
[----:B------:R-:W-:Y:S02]  /*5f10*/  CS2R R128, SRZ ;  /* 0x0000000000807805 */ /* 0x000fe4000001ff00 */
[----:B------:R-:W-:Y:S02]  /*5f20*/  CS2R R122, SRZ ;  /* 0x00000000007a7805 */ /* 0x000fe4000001ff00 */
[----:B------:R-:W-:Y:S02]  /*5f30*/  CS2R R120, SRZ ;  /* 0x0000000000787805 */ /* 0x000fe4000001ff00 */
[----:B------:R-:W-:Y:S02]  /*5f40*/  @P5 SHF.L.U32 R4, R167, 0x1f, RZ ;  /* 0x0000001fa7045819 */ /* 0x000fe400000006ff */
[----:B------:R-:W-:Y:S02]  /*5f50*/  CS2R R114, SRZ ;  /* 0x0000000000727805 */ /* 0x000fe4000001ff00 */
[----:B------:R-:W-:Y:S02]  /*5f60*/  @P2 SEL R2, R3, R2, !P3 ;  /* 0x0000000203022207 */ /* 0x000fe40005800000 */
[----:B------:R-:W-:Y:S01]  /*5f70*/  CS2R R112, SRZ ;  /* 0x0000000000707805 */ /* 0x000fe2000001ff00 */
[----:B------:R-:W1:Y:S01]  /*5f80*/  @P5 SYNCS.PHASECHK.TRANS64.TRYWAIT P1, [UR48+0x50], R4 ;  /* 0x00005004ff0055a7 */ /* 0x000e620008021130 */
[----:B------:R-:W-:Y:S02]  /*5f90*/  CS2R R106, SRZ ;  /* 0x00000000006a7805 */ /* 0x000fe4000001ff00 */
[----:B------:R-:W-:Y:S02]  /*5fa0*/  LOP3.LUT R2, R2, 0x1, RZ, 0xc0, !PT ;  /* 0x0000000102027812 */ /* 0x000fe400078ec0ff */
[----:B------:R-:W-:Y:S02]  /*5fb0*/  CS2R R104, SRZ ;  /* 0x0000000000687805 */ /* 0x000fe4000001ff00 */
[----:B------:R-:W-:Y:S02]  /*5fc0*/  CS2R R98, SRZ ;  /* 0x0000000000627805 */ /* 0x000fe4000001ff00 */
[----:B------:R-:W-:Y:S02]  /*5fd0*/  CS2R R96, SRZ ;  /* 0x0000000000607805 */ /* 0x000fe4000001ff00 */
[----:B------:R-:W-:Y:S02]  /*5fe0*/  ISETP.NE.U32.AND P4, PT, R2, 0x1, PT ;  /* 0x000000010200780c */ /* 0x000fe40003f85070 */
[----:B------:R-:W-:Y:S02]  /*5ff0*/  CS2R R90, SRZ ;  /* 0x00000000005a7805 */ /* 0x000fe4000001ff00 */
[----:B------:R-:W-:Y:S01]  /*6000*/  CS2R R88, SRZ ;  /* 0x0000000000587805 */ /* 0x000fe2000001ff00 */
[----:B------:R-:W-:Y:S01]  /*6010*/  IMAD.IADD R177, R109, 0x1, R102 ;  /* 0x000000016db17824 */ /* 0x000fe200078e0266 */
[----:B------:R-:W-:Y:S01]  /*6020*/  P2R R103, PR, RZ, 0x10 ;  /* 0x00000010ff677803 */ /* 0x000fe20000000000 */
[----:B------:R-:W-:Y:S01]  /*6030*/  IMAD.IADD R174, R102, 0x1, R175 ;  /* 0x0000000166ae7824 */ /* 0x000fe200078e02af */
[----:B------:R3:W4:Y:S01]  /*6040*/  SYNCS.PHASECHK.TRANS64.TRYWAIT P0, [R179+URZ+0xc0], R0 ;  /* 0x0000c000b30075a7 */ /* 0x00072200080011ff */
[----:B-1----:R-:W-:Y:S01]  /*6050*/  @P5 SEL R101, RZ, 0x1, !P1 ;  /* 0x00000001ff655807 */ /* 0x002fe20004800000 */
[----:B---3--:R-:W-:Y:S06]  /*6060*/  @!P5 BRA `(.L_x_108) ;  /* 0x0000000000a0d947 */ /* 0x008fec0003800000 */
[----:B------:R-:W-:Y:S01]  /*6070*/  @P4 IMAD.MOV.U32 R2, RZ, RZ, -0x10 ;  /* 0xfffffff0ff024424 */ /* 0x000fe200078e00ff */
[----:B------:R-:W-:Y:S01]  /*6080*/  ISETP.NE.AND P1, PT, R101, RZ, PT ;  /* 0x000000ff6500720c */ /* 0x000fe20003f25270 */
[----:B------:R-:W-:Y:S01]  /*6090*/  BSSY B0, `(.L_x_109) ;  /* 0x0000010000007945 */ /* 0x000fe20003800000 */
[----:B------:R-:W-:Y:S02]  /*60a0*/  ISETP.NE.U32.AND P5, PT, R161, 0x1, PT ;  /* 0x00000001a100780c */ /* 0x000fe40003fa5070 */
[----:B------:R-:W-:Y:S02]  /*60b0*/  CS2R R98, SRZ ;  /* 0x0000000000627805 */ /* 0x000fe4000001ff00 */
[----:B------:R-:W-:Y:S02]  /*60c0*/  CS2R R96, SRZ ;  /* 0x0000000000607805 */ /* 0x000fe4000001ff00 */
[----:B------:R-:W-:Y:S02]  /*60d0*/  CS2R R114, SRZ ;  /* 0x0000000000727805 */ /* 0x000fe4000001ff00 */
[----:B------:R-:W-:Y:S02]  /*60e0*/  @P4 SEL R2, R2, 0x10, !P5 ;  /* 0x0000001002024807 */ /* 0x000fe40006800000 */
[----:B------:R-:W-:Y:S02]  /*60f0*/  CS2R R112, SRZ ;  /* 0x0000000000707805 */ /* 0x000fe4000001ff00 */
[----:B------:R-:W-:Y:S02]  /*6100*/  CS2R R130, SRZ ;  /* 0x0000000000827805 */ /* 0x000fe4000001ff00 */
[----:B------:R-:W-:Y:S01]  /*6110*/  CS2R R128, SRZ ;  /* 0x0000000000807805 */ /* 0x000fe2000001ff00 */
[----:B------:R-:W-:Y:S02]  /*6120*/  @P4 IMAD.IADD R7, R109, 0x1, R2 ;  /* 0x000000016d074824 */ /* 0x000fe400078e0202 */
[C---:B------:R-:W-:Y:S02]  /*6130*/  @P4 IMAD.IADD R6, R2.reuse, 0x1, R177 ;  /* 0x0000000102064824 */ /* 0x040fe400078e02b1 */
[----:B------:R-:W-:Y:S01]  /*6140*/  @P4 IMAD.IADD R5, R2, 0x1, R175 ;  /* 0x0000000102054824 */ /* 0x000fe200078e02af */
[----:B------:R-:W-:Y:S06]  /*6150*/  @P1 BRA `(.L_x_110) ;  /* 0x00000000000c1947 */ /* 0x000fec0003800000 */
[----:B------:R-:W-:Y:S04]  /*6160*/  SHF.L.U32 R4, R167, 0x1f, RZ ;  /* 0x0000001fa7047819 */ /* 0x000fe800000006ff */
[----:B------:R-:W1:Y:S02]  /*6170*/  SYNCS.PHASECHK.TRANS64.TRYWAIT P1, [UR48+0x50], R4 ;  /* 0x00005004ff0075a7 */ /* 0x000e640008021130 */
[----:B-1----:R-:W-:Y:S05]  /*6180*/  @!P1 BRA `(.L_x_111) ;  /* 0x0000005c00949947 */ /* 0x002fea0003800000 */
.L_x_110:
[----:B------:R-:W-:Y:S05]  /*6190*/  BSYNC B0 ;  /* 0x0000000000007941 */ /* 0x000fea0003800000 */
.L_x_109:
[----:B------:R-:W-:Y:S01]  /*61a0*/  ISETP.NE.AND P1, PT, R103, RZ, PT ;  /* 0x000000ff6700720c */ /* 0x000fe20003f25270 */
[----:B------:R-:W-:Y:S01]  /*61b0*/  IMAD.MOV.U32 R147, RZ, RZ, RZ ;  /* 0x000000ffff937224 */ /* 0x000fe200078e00ff */
[----:B------:R-:W-:Y:S02]  /*61c0*/  CS2R R144, SRZ ;  /* 0x0000000000907805 */ /* 0x000fe4000001ff00 */
[----:B------:R-:W-:Y:S02]  /*61d0*/  CS2R R90, SRZ ;  /* 0x00000000005a7805 */ /* 0x000fe4000001ff00 */
[----:B------:R-:W-:Y:S02]  /*61e0*/  CS2R R88, SRZ ;  /* 0x0000000000587805 */ /* 0x000fe4000001ff00 */
[----:B------:R-:W-:Y:S02]  /*61f0*/  CS2R R106, SRZ ;  /* 0x00000000006a7805 */ /* 0x000fe4000001ff00 */
[----:B------:R-:W-:Y:S02]  /*6200*/  CS2R R104, SRZ ;  /* 0x0000000000687805 */ /* 0x000fe4000001ff00 */
[----:B------:R-:W-:Y:S02]  /*6210*/  CS2R R122, SRZ ;  /* 0x00000000007a7805 */ /* 0x000fe4000001ff00 */
[----:B------:R-:W-:Y:S02]  /*6220*/  CS2R R120, SRZ ;  /* 0x0000000000787805 */ /* 0x000fe4000001ff00 */
[----:B------:R-:W-:Y:S02]  /*6230*/  CS2R R138, SRZ ;  /* 0x00000000008a7805 */ /* 0x000fe4000001ff00 */
[----:B------:R-:W-:Y:S01]  /*6240*/  CS2R R136, SRZ ;  /* 0x0000000000887805 */ /* 0x000fe2000001ff00 */
[----:B------:R-:W-:Y:S01]  /*6250*/  IMAD.MOV.U32 R87, RZ, RZ, 0x1 ;  /* 0x00000001ff577424 */ /* 0x000fe200078e00ff */
[----:B------:R3:W1:Y:S01]  /*6260*/  @P1 LDS.128 R96, [R7+0x400] ;  /* 0x0004000007601984 */ /* 0x0006620000000c00 */
[----:B------:R-:W-:Y:S03]  /*6270*/  @P1 IMAD.IADD R2, R2, 0x1, R174 ;  /* 0x0000000102021824 */ /* 0x000fe600078e02ae */
[----:B------:R3:W1:Y:S04]  /*6280*/  @P1 LDS.128 R112, [R6+0x400] ;  /* 0x0004000006701984 */ /* 0x0006680000000c00 */
[----:B------:R3:W1:Y:S04]  /*6290*/  @P1 LDS.128 R128, [R5+0x400] ;  /* 0x0004000005801984 */ /* 0x0006680000000c00 */
[----:B------:R3:W1:Y:S04]  /*62a0*/  @P1 LDS.128 R144, [R2+0x400] ;  /* 0x0004000002901984 */ /* 0x0006680000000c00 */
[----:B------:R3:W1:Y:S04]  /*62b0*/  @P1 LDS.128 R88, [R178+UR48+0x400] ;  /* 0x00040030b2581984 */ /* 0x0006680008000c00 */
[----:B------:R3:W1:Y:S04]  /*62c0*/  @P1 LDS.128 R104, [R177+0x400] ;  /* 0x00040000b1681984 */ /* 0x0006680000000c00 */
[----:B------:R3:W1:Y:S04]  /*62d0*/  @P1 LDS.128 R120, [R175+0x400] ;  /* 0x00040000af781984 */ /* 0x0006680000000c00 */
[----:B------:R3:W1:Y:S02]  /*62e0*/  @P1 LDS.128 R136, [R174+0x400] ;  /* 0x00040000ae881984 */ /* 0x0006640000000c00 */
.L_x_108:
[----:B------:R-:W-:Y:S05]  /*62f0*/  BSYNC B1 ;  /* 0x0000000000017941 */ /* 0x000fea0003800000 */
.L_x_107:
[----:B-1----:R-:W-:Y:S04]  /*6300*/  SHF.R.U32.HI R3, RZ, 0x15, R80 ;  /* 0x00000015ff037819 */ /* 0x002fe80000011650 */
[----:B------:R-:W-:Y:S01]  /*6310*/  LOP3.LUT P1, RZ, R3, 0x3, R162, 0x48, !PT ;  /* 0x0000000303ff7812 */ /* 0x000fe200078248a2 */
[----:B------:R-:W-:Y:S01]  /*6320*/  @!UPT UIADD3 URZ, UPT, UPT, URZ, URZ, URZ ;  /* 0x000000fffffff290 */ /* 0x000fe2000fffe0ff */
[----:B----4-:R-:W-:Y:S11]  /*6330*/  @P0 BRA `(.L_x_112) ;  /* 0x0000000000080947 */ /* 0x010ff60003800000 */
[----:B------:R-:W1:Y:S02]  /*6340*/  SYNCS.PHASECHK.TRANS64.TRYWAIT P0, [R179+URZ+0xc0], R0 ;  /* 0x0000c000b30075a7 */ /* 0x000e6400080011ff */
[----:B-1----:R-:W-:Y:S05]  /*6350*/  @!P0 BRA `(.L_x_113) ;  /* 0x0000005c00388947 */ /* 0x002fea0003800000 */
.L_x_112:
[----:B------:R-:W-:Y:S05]  /*6360*/  @!P1 BRA `(.L_x_114) ;  /* 0x0000000000409947 */ /* 0x000fea0003800000 */
[----:B------:R-:W4:Y:S01]  /*6370*/  LDCU.64 UR8, c[0x4][0x70] ;  /* 0x01000e00ff0877ac */ /* 0x000f220008000a00 */
[----:B------:R-:W-:Y:S01]  /*6380*/  MOV R3, 0x0 ;  /* 0x0000000000037802 */ /* 0x000fe20000000f00 */
[----:B------:R-:W-:Y:S02]  /*6390*/  HFMA2 R12, -RZ, RZ, 0, 5.9604644775390625e-08 ;  /* 0x00000001ff0c7431 */ /* 0x000fe400000001ff */
[----:B------:R-:W-:Y:S02]  /*63a0*/  IMAD.MOV.U32 R8, RZ, RZ, 0x192 ;  /* 0x00000192ff087424 */ /* 0x000fe400078e00ff */
[----:B------:R-:W-:Y:S01]  /*63b0*/  IMAD.MOV.U32 R13, RZ, RZ, RZ ;  /* 0x000000ffff0d7224 */ /* 0x000fe200078e00ff */
[----:B------:R-:W5:Y:S01]  /*63c0*/  LDCU.64 UR6, c[0x4][0x78] ;  /* 0x01000f00ff0677ac */ /* 0x000f620008000a00 */
[----:B---3--:R-:W3:Y:S01]  /*63d0*/  LDC.64 R2, c[0x4][R3] ;  /* 0x0100000003027b82 */ /* 0x008ee20000000a00 */
[----:B------:R-:W1:Y:S01]  /*63e0*/  LDCU.64 UR4, c[0x4][0x10] ;  /* 0x01000200ff0477ac */ /* 0x000e620008000a00 */
[----:B----4-:R-:W-:Y:S01]  /*63f0*/  MOV R5, UR9 ;  /* 0x0000000900057c02 */ /* 0x010fe20008000f00 */
[----:B------:R-:W-:Y:S01]  /*6400*/  IMAD.U32 R4, RZ, RZ, UR8 ;  /* 0x00000008ff047e24 */ /* 0x000fe2000f8e00ff */
[----:B-----5:R-:W-:Y:S01]  /*6410*/  MOV R7, UR7 ;  /* 0x0000000700077c02 */ /* 0x020fe20008000f00 */
[----:B------:R-:W-:Y:S01]  /*6420*/  IMAD.U32 R6, RZ, RZ, UR6 ;  /* 0x00000006ff067e24 */ /* 0x000fe2000f8e00ff */
[----:B-1----:R-:W-:Y:S01]  /*6430*/  MOV R11, UR5 ;  /* 0x00000005000b7c02 */ /* 0x002fe20008000f00 */
[----:B------:R-:W-:Y:S02]  /*6440*/  IMAD.U32 R10, RZ, RZ, UR4 ;  /* 0x00000004ff0a7e24 */ /* 0x000fe4000f8e00ff */
[----:B------:R-:W-:Y:S07]  /*6450*/  LEPC R20, `(.L_x_114) ;  /* 0x000000001014794e */ /* 0x000fee0000000000 */
[----:B--23--:R-:W-:Y:S05]  /*6460*/  CALL.ABS.NOINC R2 ;  /* 0x0000000002007343 */ /* 0x00cfea0003c00000 */
.L_x_114:
[----:B------:R-:W-:Y:S05]  /*6470*/  WARPSYNC.ALL ;  /* 0x0000000000007948 */ /* 0x000fea0003800000 */
[----:B------:R-:W-:Y:S01]  /*6480*/  R2UR UR4, R80 ;  /* 0x00000000500472ca */ /* 0x000fe200000e0000 */
[--C-:B------:R-:W-:Y:S01]  /*6490*/  HADD2.F32 R82, -RZ, R88.reuse.H0_H0 ;  /* 0x20000058ff527230 */ /* 0x100fe20000004100 */
[----:B------:R-:W-:Y:S01]  /*64a0*/  MOV R108, 0xfffffff0 ;  /* 0xfffffff0006c7802 */ /* 0x000fe20000000f00 */
[----:B------:R-:W-:Y:S01]  /*64b0*/  HADD2.F32 R83, -RZ, R88.H1_H1 ;  /* 0x30000058ff537230 */ /* 0x000fe20000004100 */
[----:B------:R-:W-:Y:S01]  /*64c0*/  ISETP.NE.U32.AND P6, PT, R161, 0x1, PT ;  /* 0x00000001a100780c */ /* 0x000fe20003fc5070 */
[----:B------:R-:W-:Y:S01]  /*64d0*/  HADD2.F32 R84, -RZ, R89.H1_H1 ;  /* 0x30000059ff547230 */ /* 0x000fe20000004100 */
[----:B------:R-:W-:Y:S01]  /*64e0*/  ISETP.NE.AND P0, PT, R170, RZ, PT ;  /* 0x000000ffaa00720c */ /* 0x000fe20003f05270 */
[--C-:B------:R-:W-:Y:S01]  /*64f0*/  HADD2.F32 R85, -RZ, R107.reuse.H0_H0 ;  /* 0x2000006bff557230 */ /* 0x100fe20000004100 */
[----:B------:R-:W-:Y:S01]  /*6500*/  SEL R108, R108, 0x10, !P6 ;  /* 0x000000106c6c7807 */ /* 0x000fe20007000000 */
[----:B------:R-:W-:Y:S01]  /*6510*/  HADD2.F32 R86, -RZ, R107.H1_H1 ;  /* 0x3000006bff567230 */ /* 0x000fe20000004100 */
[----:B------:R-:W-:Y:S02]  /*6520*/  BSSY.RECONVERGENT B0, `(.L_x_115) ;  /* 0x00000fb000007945 */ /* 0x000fe40003800200 */
[----:B------:R-:W-:Y:S01]  /*6530*/  IADD3 R180, PT, PT, R109, R108, RZ ;  /* 0x0000006c6db47210 */ /* 0x000fe20007ffe0ff */
[----:B---3--:R-:W1:Y:S01]  /*6540*/  LDTM.x64 R4, tmem[UR4] ;  /* 0x00000004000479ee */ /* 0x008e620008340000 */
[C---:B------:R-:W-:Y:S02]  /*6550*/  IADD3 R181, PT, PT, R108.reuse, R177, RZ ;  /* 0x000000b16cb57210 */ /* 0x040fe40007ffe0ff */
[C---:B------:R-:W-:Y:S02]  /*6560*/  IADD3 R183, PT, PT, R108.reuse, R175, RZ ;  /* 0x000000af6cb77210 */ /* 0x040fe40007ffe0ff */
[----:B------:R-:W-:Y:S01]  /*6570*/  IADD3 R182, PT, PT, R108, R174, RZ ;  /* 0x000000ae6cb67210 */ /* 0x000fe20007ffe0ff */
[C---:B-12---:R-:W-:Y:S01]  /*6580*/  FMUL R0, R78.reuse, R4 ;  /* 0x000000044e007220 */ /* 0x046fe20000400000 */
[C---:B------:R-:W-:Y:S01]  /*6590*/  FMUL R2, R78.reuse, R5 ;  /* 0x000000054e027220 */ /* 0x040fe20000400000 */
[C---:B------:R-:W-:Y:S01]  /*65a0*/  FMUL R3, R78.reuse, R6 ;  /* 0x000000064e037220 */ /* 0x040fe20000400000 */
[C---:B------:R-:W-:Y:S01]  /*65b0*/  FMUL R7, R78.reuse, R7 ;  /* 0x000000074e077220 */ /* 0x040fe20000400000 */
[C---:B------:R-:W-:Y:S01]  /*65c0*/  FFMA R0, R81.reuse, R82, R0 ;  /* 0x0000005251007223 */ /* 0x040fe20000000000 */
[----:B------:R-:W-:Y:S02]  /*65d0*/  HADD2.F32 R82, -RZ, R89.H0_H0 ;  /* 0x20000059ff527230 */ /* 0x000fe40000004100 */
[C---:B------:R-:W-:Y:S01]  /*65e0*/  FFMA R2, R81.reuse, R83, R2 ;  /* 0x0000005351027223 */ /* 0x040fe20000000002 */
[--C-:B------:R-:W-:Y:S02]  /*65f0*/  HADD2.F32 R83, -RZ, R90.reuse.H0_H0 ;  /* 0x2000005aff537230 */ /* 0x100fe40000004100 */
[C---:B------:R-:W-:Y:S01]  /*6600*/  FMUL R4, R78.reuse, R8 ;  /* 0x000000084e047220 */ /* 0x040fe20000400000 */
[----:B------:R-:W-:Y:S01]  /*6610*/  FMUL R5, R78, R9 ;  /* 0x000000094e057220 */ /* 0x000fe20000400000 */
[C---:B------:R-:W-:Y:S01]  /*6620*/  FFMA R3, R81.reuse, R82, R3 ;  /* 0x0000005251037223 */ /* 0x040fe20000000003 */
[----:B------:R-:W-:Y:S01]  /*6630*/  HADD2.F32 R82, -RZ, R90.H1_H1 ;  /* 0x3000005aff527230 */ /* 0x000fe20000004100 */
[----:B------:R-:W-:Y:S01]  /*6640*/  F2FP.F16.F32.PACK_AB R92, R2, R0 ;  /* 0x00000000025c723e */ /* 0x000fe200000000ff */
[C---:B------:R-:W-:Y:S01]  /*6650*/  FFMA R7, R81.reuse, R84, R7 ;  /* 0x0000005451077223 */ /* 0x040fe20000000007 */
[C---:B------:R-:W-:Y:S01]  /*6660*/  FFMA R4, R81.reuse, R83, R4 ;  /* 0x0000005351047223 */ /* 0x040fe20000000004 */
[--C-:B------:R-:W-:Y:S02]  /*6670*/  HADD2.F32 R83, -RZ, R91.reuse.H0_H0 ;  /* 0x2000005bff537230 */ /* 0x100fe40000004100 */
[----:B------:R-:W-:Y:S01]  /*6680*/  FFMA R5, R81, R82, R5 ;  /* 0x0000005251057223 */ /* 0x000fe20000000005 */
[C---:B------:R-:W-:Y:S01]  /*6690*/  FMUL R6, R78.reuse, R10 ;  /* 0x0000000a4e067220 */ /* 0x040fe20000400000 */
[----:B------:R-:W-:Y:S01]  /*66a0*/  HADD2.F32 R82, -RZ, R91.H1_H1 ;  /* 0x3000005bff527230 */ /* 0x000fe20000004100 */
[----:B------:R-:W-:Y:S01]  /*66b0*/  F2FP.F16.F32.PACK_AB R93, R7, R3 ;  /* 0x00000003075d723e */ /* 0x000fe200000000ff */
[C---:B------:R-:W-:Y:S01]  /*66c0*/  FMUL R11, R78.reuse, R11 ;  /* 0x0000000b4e0b7220 */ /* 0x040fe20000400000 */
[----:B------:R-:W-:Y:S01]  /*66d0*/  F2FP.F16.F32.PACK_AB R94, R5, R4 ;  /* 0x00000004055e723e */ /* 0x000fe200000000ff */
[C---:B------:R-:W-:Y:S01]  /*66e0*/  FFMA R6, R81.reuse, R83, R6 ;  /* 0x0000005351067223 */ /* 0x040fe20000000006 */
[C---:B------:R-:W-:Y:S01]  /*66f0*/  FMUL R8, R78.reuse, R12 ;  /* 0x0000000c4e087220 */ /* 0x040fe20000400000 */
[----:B------:R-:W-:Y:S01]  /*6700*/  FFMA R11, R81, R82, R11 ;  /* 0x00000052510b7223 */ /* 0x000fe2000000000b */
[--C-:B------:R-:W-:Y:S02]  /*6710*/  HADD2.F32 R82, -RZ, R96.reuse.H0_H0 ;  /* 0x20000060ff527230 */ /* 0x100fe40000004100 */
[C---:B------:R-:W-:Y:S01]  /*6720*/  FMUL R9, R78.reuse, R13 ;  /* 0x0000000d4e097220 */ /* 0x040fe20000400000 */
[----:B------:R-:W-:Y:S02]  /*6730*/  HADD2.F32 R84, -RZ, R96.H1_H1 ;  /* 0x30000060ff547230 */ /* 0x000fe40000004100 */
[C---:B------:R-:W-:Y:S01]  /*6740*/  FMUL R10, R78.reuse, R14 ;  /* 0x0000000e4e0a7220 */ /* 0x040fe20000400000 */
[--C-:B------:R-:W-:Y:S01]  /*6750*/  HADD2.F32 R83, -RZ, R97.reuse.H0_H0 ;  /* 0x20000061ff537230 */ /* 0x100fe20000004100 */
[----:B------:R-:W-:Y:S01]  /*6760*/  F2FP.F16.F32.PACK_AB R95, R11, R6 ;  /* 0x000000060b5f723e */ /* 0x000fe200000000ff */
[C---:B------:R-:W-:Y:S01]  /*6770*/  FFMA R8, R81.reuse, R82, R8 ;  /* 0x0000005251087223 */ /* 0x040fe20000000008 */
[----:B------:R-:W-:Y:S02]  /*6780*/  HADD2.F32 R82, -RZ, R97.H1_H1 ;  /* 0x30000061ff527230 */ /* 0x000fe40000004100 */
[C---:B------:R-:W-:Y:S01]  /*6790*/  FFMA R9, R81.reuse, R84, R9 ;  /* 0x0000005451097223 */ /* 0x040fe20000000009 */
[----:B------:R-:W-:Y:S01]  /*67a0*/  FFMA R10, R81, R83, R10 ;  /* 0x00000053510a7223 */ /* 0x000fe2000000000a */
[----:B------:R1:W-:Y:S01]  /*67b0*/  STS.128 [R178+UR48+0x400], R92 ;  /* 0x0004005cb2007988 */ /* 0x0003e20008000c30 */
[C---:B------:R-:W-:Y:S01]  /*67c0*/  FMUL R15, R78.reuse, R15 ;  /* 0x0000000f4e0f7220 */ /* 0x040fe20000400000 */
[--C-:B------:R-:W-:Y:S01]  /*67d0*/  HADD2.F32 R83, -RZ, R98.reuse.H0_H0 ;  /* 0x20000062ff537230 */ /* 0x100fe20000004100 */
[----:B------:R-:W-:Y:S01]  /*67e0*/  F2FP.F16.F32.PACK_AB R116, R9, R8 ;  /* 0x000000080974723e */ /* 0x000fe200000000ff */
[----:B------:R-:W-:Y:S02]  /*67f0*/  HADD2.F32 R84, -RZ, R98.H1_H1 ;  /* 0x30000062ff547230 */ /* 0x000fe40000004100 */
[----:B------:R-:W-:Y:S01]  /*6800*/  FFMA R15, R81, R82, R15 ;  /* 0x00000052510f7223 */ /* 0x000fe2000000000f */
[C---:B------:R-:W-:Y:S01]  /*6810*/  FMUL R12, R78.reuse, R16 ;  /* 0x000000104e0c7220 */ /* 0x040fe20000400000 */
[C---:B------:R-:W-:Y:S01]  /*6820*/  FMUL R13, R78.reuse, R17 ;  /* 0x000000114e0d7220 */ /* 0x040fe20000400000 */
[--C-:B------:R-:W-:Y:S02]  /*6830*/  HADD2.F32 R82, -RZ, R99.reuse.H0_H0 ;  /* 0x20000063ff527230 */ /* 0x100fe40000004100 */
[C---:B------:R-:W-:Y:S01]  /*6840*/  FMUL R14, R78.reuse, R18 ;  /* 0x000000124e0e7220 */ /* 0x040fe20000400000 */
[----:B------:R-:W-:Y:S01]  /*6850*/  F2FP.F16.F32.PACK_AB R117, R15, R10 ;  /* 0x0000000a0f75723e */ /* 0x000fe200000000ff */
[C---:B------:R-:W-:Y:S01]  /*6860*/  FFMA R12, R81.reuse, R83, R12 ;  /* 0x00000053510c7223 */ /* 0x040fe2000000000c */
[C---:B------:R-:W-:Y:S01]  /*6870*/  FFMA R13, R81.reuse, R84, R13 ;  /* 0x00000054510d7223 */ /* 0x040fe2000000000d */
[----:B------:R-:W-:Y:S01]  /*6880*/  FFMA R14, R81, R82, R14 ;  /* 0x00000052510e7223 */ /* 0x000fe2000000000e */
[----:B------:R-:W-:Y:S02]  /*6890*/  HADD2.F32 R84, -RZ, R99.H1_H1 ;  /* 0x30000063ff547230 */ /* 0x000fe40000004100 */
[C---:B------:R-:W-:Y:S01]  /*68a0*/  FMUL R19, R78.reuse, R19 ;  /* 0x000000134e137220 */ /* 0x040fe20000400000 */
[--C-:B------:R-:W-:Y:S01]  /*68b0*/  HADD2.F32 R82, -RZ, R104.reuse.H0_H0 ;  /* 0x20000068ff527230 */ /* 0x100fe20000004100 */
[----:B------:R-:W-:Y:S01]  /*68c0*/  F2FP.F16.F32.PACK_AB R118, R13, R12 ;  /* 0x0000000c0d76723e */ /* 0x000fe200000000ff */
[C---:B------:R-:W-:Y:S01]  /*68d0*/  FMUL R16, R78.reuse, R20 ;  /* 0x000000144e107220 */ /* 0x040fe20000400000 */
[C---:B------:R-:W-:Y:S01]  /*68e0*/  FFMA R19, R81.reuse, R84, R19 ;  /* 0x0000005451137223 */ /* 0x040fe20000000013 */
[----:B------:R-:W-:Y:S02]  /*68f0*/  HADD2.F32 R84, -RZ, R104.H1_H1 ;  /* 0x30000068ff547230 */ /* 0x000fe40000004100 */
[C---:B------:R-:W-:Y:S01]  /*6900*/  FMUL R17, R78.reuse, R21 ;  /* 0x000000154e117220 */ /* 0x040fe20000400000 */
[----:B------:R-:W-:Y:S01]  /*6910*/  FFMA R16, R81, R82, R16 ;  /* 0x0000005251107223 */ /* 0x000fe20000000010 */
[--C-:B------:R-:W-:Y:S01]  /*6920*/  HADD2.F32 R82, -RZ, R105.reuse.H0_H0 ;  /* 0x20000069ff527230 */ /* 0x100fe20000004100 */
[----:B------:R-:W-:Y:S01]  /*6930*/  F2FP.F16.F32.PACK_AB R119, R19, R14 ;  /* 0x0000000e1377723e */ /* 0x000fe200000000ff */
[----:B------:R-:W-:Y:S01]  /*6940*/  FFMA R17, R81, R84, R17 ;  /* 0x0000005451117223 */ /* 0x000fe20000000011 */
[C---:B------:R-:W-:Y:S01]  /*6950*/  FMUL R18, R78.reuse, R22 ;  /* 0x000000164e127220 */ /* 0x040fe20000400000 */
[C---:B------:R-:W-:Y:S01]  /*6960*/  FMUL R23, R78.reuse, R23 ;  /* 0x000000174e177220 */ /* 0x040fe20000400000 */
[--C-:B------:R-:W-:Y:S01]  /*6970*/  HADD2.F32 R83, -RZ, R106.reuse.H0_H0 ;  /* 0x2000006aff537230 */ /* 0x100fe20000004100 */
[----:B------:R2:W-:Y:S01]  /*6980*/  STS.128 [R180+0x400], R116 ;  /* 0x00040074b4007388 */ /* 0x0005e20000000c00 */
[----:B------:R-:W-:Y:S01]  /*6990*/  F2FP.F16.F32.PACK_AB R124, R17, R16 ;  /* 0x00000010117c723e */ /* 0x000fe200000000ff */
[C---:B------:R-:W-:Y:S01]  /*69a0*/  FFMA R18, R81.reuse, R82, R18 ;  /* 0x0000005251127223 */ /* 0x040fe20000000012 */
[----:B------:R-:W-:Y:S02]  /*69b0*/  HADD2.F32 R82, -RZ, R105.H1_H1 ;  /* 0x30000069ff527230 */ /* 0x000fe40000004100 */
[C---:B------:R-:W-:Y:S01]  /*69c0*/  FMUL R20, R78.reuse, R24 ;  /* 0x000000184e147220 */ /* 0x040fe20000400000 */
[----:B------:R-:W-:Y:S02]  /*69d0*/  HADD2.F32 R84, -RZ, R106.H1_H1 ;  /* 0x3000006aff547230 */ /* 0x000fe40000004100 */
[C---:B------:R-:W-:Y:S01]  /*69e0*/  FMUL R21, R78.reuse, R25 ;  /* 0x000000194e157220 */ /* 0x040fe20000400000 */
[C---:B------:R-:W-:Y:S01]  /*69f0*/  FMUL R22, R78.reuse, R26 ;  /* 0x0000001a4e167220 */ /* 0x040fe20000400000 */
[C---:B------:R-:W-:Y:S01]  /*6a00*/  FFMA R23, R81.reuse, R82, R23 ;  /* 0x0000005251177223 */ /* 0x040fe20000000017 */
[C---:B------:R-:W-:Y:S01]  /*6a10*/  FFMA R20, R81.reuse, R83, R20 ;  /* 0x0000005351147223 */ /* 0x040fe20000000014 */
[C---:B------:R-:W-:Y:S01]  /*6a20*/  FFMA R21, R81.reuse, R84, R21 ;  /* 0x0000005451157223 */ /* 0x040fe20000000015 */
[----:B------:R-:W-:Y:S01]  /*6a30*/  FFMA R22, R81, R85, R22 ;  /* 0x0000005551167223 */ /* 0x000fe20000000016 */
[C---:B------:R-:W-:Y:S01]  /*6a40*/  FMUL R27, R78.reuse, R27 ;  /* 0x0000001b4e1b7220 */ /* 0x040fe20000400000 */
[--C-:B------:R-:W-:Y:S01]  /*6a50*/  HADD2.F32 R82, -RZ, R112.reuse.H0_H0 ;  /* 0x20000070ff527230 */ /* 0x100fe20000004100 */
[----:B------:R-:W-:Y:S01]  /*6a60*/  F2FP.F16.F32.PACK_AB R125, R23, R18 ;  /* 0x00000012177d723e */ /* 0x000fe200000000ff */
[C---:B------:R-:W-:Y:S01]  /*6a70*/  FMUL R24, R78.reuse, R28 ;  /* 0x0000001c4e187220 */ /* 0x040fe20000400000 */
[----:B------:R-:W-:Y:S01]  /*6a80*/  F2FP.F16.F32.PACK_AB R126, R21, R20 ;  /* 0x00000014157e723e */ /* 0x000fe200000000ff */
[C---:B------:R-:W-:Y:S01]  /*6a90*/  FFMA R27, R81.reuse, R86, R27 ;  /* 0x00000056511b7223 */ /* 0x040fe2000000001b */
[----:B------:R-:W-:Y:S02]  /*6aa0*/  HADD2.F32 R84, -RZ, R112.H1_H1 ;  /* 0x30000070ff547230 */ /* 0x000fe40000004100 */
[----:B------:R-:W-:Y:S01]  /*6ab0*/  FFMA R24, R81, R82, R24 ;  /* 0x0000005251187223 */ /* 0x000fe20000000018 */
[C---:B------:R-:W-:Y:S01]  /*6ac0*/  FMUL R25, R78.reuse, R29 ;  /* 0x0000001d4e197220 */ /* 0x040fe20000400000 */
[--C-:B------:R-:W-:Y:S01]  /*6ad0*/  HADD2.F32 R83, -RZ, R113.reuse.H0_H0 ;  /* 0x20000071ff537230 */ /* 0x100fe20000004100 */
[----:B------:R-:W-:Y:S01]  /*6ae0*/  F2FP.F16.F32.PACK_AB R127, R27, R22 ;  /* 0x000000161b7f723e */ /* 0x000fe200000000ff */
[C---:B------:R-:W-:Y:S01]  /*6af0*/  FMUL R26, R78.reuse, R30 ;  /* 0x0000001e4e1a7220 */ /* 0x040fe20000400000 */
[----:B------:R-:W-:Y:S02]  /*6b00*/  HADD2.F32 R82, -RZ, R113.H1_H1 ;  /* 0x30000071ff527230 */ /* 0x000fe40000004100 */
[C---:B------:R-:W-:Y:S01]  /*6b10*/  FFMA R25, R81.reuse, R84, R25 ;  /* 0x0000005451197223 */ /* 0x040fe20000000019 */
[C---:B------:R-:W-:Y:S01]  /*6b20*/  FMUL R31, R78.reuse, R31 ;  /* 0x0000001f4e1f7220 */ /* 0x040fe20000400000 */
[----:B------:R3:W-:Y:S01]  /*6b30*/  STS.128 [R177+0x400], R124 ;  /* 0x0004007cb1007388 */ /* 0x0007e20000000c00 */
[----:B------:R-:W-:Y:S01]  /*6b40*/  FFMA R26, R81, R83, R26 ;  /* 0x00000053511a7223 */ /* 0x000fe2000000001a */
[--C-:B------:R-:W-:Y:S01]  /*6b50*/  HADD2.F32 R83, -RZ, R114.reuse.H0_H0 ;  /* 0x20000072ff537230 */ /* 0x100fe20000004100 */
[----:B-1----:R-:W-:Y:S01]  /*6b60*/  F2FP.F16.F32.PACK_AB R92, R25, R24 ;  /* 0x00000018195c723e */ /* 0x002fe200000000ff */
[----:B------:R-:W-:Y:S01]  /*6b70*/  FFMA R31, R81, R82, R31 ;  /* 0x00000052511f7223 */ /* 0x000fe2000000001f */
[C---:B------:R-:W-:Y:S01]  /*6b80*/  FMUL R28, R78.reuse, R32 ;  /* 0x000000204e1c7220 */ /* 0x040fe20000400000 */
[----:B------:R-:W-:Y:S02]  /*6b90*/  HADD2.F32 R82, -RZ, R114.H1_H1 ;  /* 0x30000072ff527230 */ /* 0x000fe40000004100 */
[C---:B------:R-:W-:Y:S01]  /*6ba0*/  FMUL R29, R78.reuse, R33 ;  /* 0x000000214e1d7220 */ /* 0x040fe20000400000 */
[--C-:B------:R-:W-:Y:S01]  /*6bb0*/  HADD2.F32 R85, -RZ, R115.reuse.H0_H0 ;  /* 0x20000073ff557230 */ /* 0x100fe20000004100 */
[----:B------:R-:W-:Y:S01]  /*6bc0*/  F2FP.F16.F32.PACK_AB R93, R31, R26 ;  /* 0x0000001a1f5d723e */ /* 0x000fe200000000ff */
[C---:B------:R-:W-:Y:S01]  /*6bd0*/  FFMA R28, R81.reuse, R83, R28 ;  /* 0x00000053511c7223 */ /* 0x040fe2000000001c */
        /* <DEDUP_REMOVED lines=16> */
[----:B------:R-:W-:Y:S01]  /*6ce0*/  HADD2.F32 R82, -RZ, R121.H1_H1 ;  /* 0x30000079ff527230 */ /* 0x000fe20000004100 */
[----:B------:R1:W-:Y:S01]  /*6cf0*/  STS.128 [R181+0x400], R92 ;  /* 0x0004005cb5007388 */ /* 0x0003e20000000c00 */
[C---:B------:R-:W-:Y:S01]  /*6d00*/  FMUL R39, R78.reuse, R39 ;  /* 0x000000274e277220 */ /* 0x040fe20000400000 */
[----:B--2---:R-:W-:Y:S01]  /*6d10*/  F2FP.F16.F32.PACK_AB R116, R33, R32 ;  /* 0x000000202174723e */ /* 0x004fe200000000ff */
[C---:B------:R-:W-:Y:S01]  /*6d20*/  FFMA R34, R81.reuse, R83, R34 ;  /* 0x0000005351227223 */ /* 0x040fe20000000022 */
[--C-:B------:R-:W-:Y:S02]  /*6d30*/  HADD2.F32 R83, -RZ, R122.reuse.H0_H0 ;  /* 0x2000007aff537230 */ /* 0x100fe40000004100 */
        /* <DEDUP_REMOVED lines=26> */
[----:B---3--:R-:W-:Y:S01]  /*6ee0*/  F2FP.F16.F32.PACK_AB R124, R41, R40 ;  /* 0x00000028297c723e */ /* 0x008fe200000000ff */
        /* <DEDUP_REMOVED lines=9> */
[C---:B------:R-:W-:Y:S01]  /*6f80*/  FFMA R45, R81.reuse, R84, R45 ;  /* 0x00000054512d7223 */ /* 0x040fe2000000002d */
[C---:B------:R-:W-:Y:S01]  /*6f90*/  FMUL R46, R78.reuse, R50 ;  /* 0x000000324e2e7220 */ /* 0x040fe20000400000 */
[----:B------:R-:W-:Y:S02]  /*6fa0*/  HADD2.F32 R82, -RZ, R131.H1_H1 ;  /* 0x30000083ff527230 */ /* 0x000fe40000004100 */
[C---:B------:R-:W-:Y:S01]  /*6fb0*/  FMUL R51, R78.reuse, R51 ;  /* 0x000000334e337220 */ /* 0x040fe20000400000 */
[C---:B------:R-:W-:Y:S01]  /*6fc0*/  FMUL R48, R78.reuse, R52 ;  /* 0x000000344e307220 */ /* 0x040fe20000400000 */
[C---:B------:R-:W-:Y:S01]  /*6fd0*/  FFMA R46, R81.reuse, R83, R46 ;  /* 0x00000053512e7223 */ /* 0x040fe2000000002e */
[--C-:B------:R-:W-:Y:S02]  /*6fe0*/  HADD2.F32 R83, -RZ, R136.reuse.H0_H0 ;  /* 0x20000088ff537230 */ /* 0x100fe40000004100 */
[C---:B------:R-:W-:Y:S01]  /*6ff0*/  FFMA R51, R81.reuse, R82, R51 ;  /* 0x0000005251337223 */ /* 0x040fe20000000033 */
[----:B------:R-:W-:Y:S02]  /*7000*/  HADD2.F32 R84, -RZ, R136.H1_H1 ;  /* 0x30000088ff547230 */ /* 0x000fe40000004100 */
[C---:B------:R-:W-:Y:S01]  /*7010*/  FMUL R49, R78.reuse, R53 ;  /* 0x000000354e317220 */ /* 0x040fe20000400000 */
[--C-:B------:R-:W-:Y:S02]  /*7020*/  HADD2.F32 R85, -RZ, R137.reuse.H0_H0 ;  /* 0x20000089ff557230 */ /* 0x100fe40000004100 */
[C---:B------:R-:W-:Y:S01]  /*7030*/  FMUL R50, R78.reuse, R54 ;  /* 0x000000364e327220 */ /* 0x040fe20000400000 */
[----:B------:R-:W-:Y:S02]  /*7040*/  HADD2.F32 R82, -RZ, R137.H1_H1 ;  /* 0x30000089ff527230 */ /* 0x000fe40000004100 */
[C---:B------:R-:W-:Y:S01]  /*7050*/  FMUL R55, R78.reuse, R55 ;  /* 0x000000374e377220 */ /* 0x040fe20000400000 */
[C---:B------:R-:W-:Y:S01]  /*7060*/  FFMA R48, R81.reuse, R83, R48 ;  /* 0x0000005351307223 */ /* 0x040fe20000000030 */
[C---:B------:R-:W-:Y:S01]  /*7070*/  FFMA R49, R81.reuse, R84, R49 ;  /* 0x0000005451317223 */ /* 0x040fe20000000031 */
[C---:B------:R-:W-:Y:S01]  /*7080*/  FFMA R50, R81.reuse, R85, R50 ;  /* 0x0000005551327223 */ /* 0x040fe20000000032 */
[C---:B------:R-:W-:Y:S01]  /*7090*/  FFMA R55, R81.reuse, R82, R55 ;  /* 0x0000005251377223 */ /* 0x040fe20000000037 */
[--C-:B------:R-:W-:Y:S02]  /*70a0*/  HADD2.F32 R83, -RZ, R138.reuse.H0_H0 ;  /* 0x2000008aff537230 */ /* 0x100fe40000004100 */
[C---:B------:R-:W-:Y:S01]  /*70b0*/  FMUL R52, R78.reuse, R56 ;  /* 0x000000384e347220 */ /* 0x040fe20000400000 */
        /* <DEDUP_REMOVED lines=9> */
[----:B------:R-:W-:Y:S01]  /*7150*/  FFMA R59, R81, R84, R59 ;  /* 0x00000054513b7223 */ /* 0x000fe2000000003b */
[--C-:B------:R-:W-:Y:S02]  /*7160*/  HADD2.F32 R82, -RZ, R144.reuse.H0_H0 ;  /* 0x20000090ff527230 */ /* 0x100fe40000004100 */
[C---:B------:R-:W-:Y:S01]  /*7170*/  FMUL R56, R78.reuse, R60 ;  /* 0x0000003c4e387220 */ /* 0x040fe20000400000 */
[----:B------:R-:W-:Y:S02]  /*7180*/  HADD2.F32 R84, -RZ, R144.H1_H1 ;  /* 0x30000090ff547230 */ /* 0x000fe40000004100 */
[C---:B------:R-:W-:Y:S01]  /*7190*/  FMUL R57, R78.reuse, R61 ;  /* 0x0000003d4e397220 */ /* 0x040fe20000400000 */
[--C-:B------:R-:W-:Y:S02]  /*71a0*/  HADD2.F32 R83, -RZ, R145.reuse.H0_H0 ;  /* 0x20000091ff537230 */ /* 0x100fe40000004100 */
[C---:B------:R-:W-:Y:S01]  /*71b0*/  FMUL R58, R78.reuse, R62 ;  /* 0x0000003e4e3a7220 */ /* 0x040fe20000400000 */
[----:B------:R-:W-:Y:S01]  /*71c0*/  F2FP.F16.F32.PACK_AB R126, R45, R44 ;  /* 0x0000002c2d7e723e */ /* 0x000fe200000000ff */
[----:B------:R-:W-:Y:S01]  /*71d0*/  FFMA R56, R81, R82, R56 ;  /* 0x0000005251387223 */ /* 0x000fe20000000038 */
[----:B------:R-:W-:Y:S01]  /*71e0*/  F2FP.F16.F32.PACK_AB R127, R51, R46 ;  /* 0x0000002e337f723e */ /* 0x000fe200000000ff */
[C---:B------:R-:W-:Y:S01]  /*71f0*/  FFMA R57, R81.reuse, R84, R57 ;  /* 0x0000005451397223 */ /* 0x040fe20000000039 */
[C---:B------:R-:W-:Y:S01]  /*7200*/  FFMA R58, R81.reuse, R83, R58 ;  /* 0x00000053513a7223 */ /* 0x040fe2000000003a */
[----:B------:R-:W-:Y:S02]  /*7210*/  HADD2.F32 R82, -RZ, R145.H1_H1 ;  /* 0x30000091ff527230 */ /* 0x000fe40000004100 */
[C---:B------:R-:W-:Y:S01]  /*7220*/  FMUL R63, R78.reuse, R63 ;  /* 0x0000003f4e3f7220 */ /* 0x040fe20000400000 */
[----:B------:R1:W-:Y:S01]  /*7230*/  STS.128 [R183+0x400], R124 ;  /* 0x0004007cb7007388 */ /* 0x0003e20000000c00 */
[--C-:B------:R-:W-:Y:S02]  /*7240*/  HADD2.F32 R83, -RZ, R146.reuse.H0_H0 ;  /* 0x20000092ff537230 */ /* 0x100fe40000004100 */
[C---:B------:R-:W-:Y:S01]  /*7250*/  FMUL R60, R78.reuse, R64 ;  /* 0x000000404e3c7220 */ /* 0x040fe20000400000 */
[----:B------:R-:W-:Y:S02]  /*7260*/  HADD2.F32 R84, -RZ, R146.H1_H1 ;  /* 0x30000092ff547230 */ /* 0x000fe40000004100 */
[C---:B------:R-:W-:Y:S01]  /*7270*/  FMUL R61, R78.reuse, R65 ;  /* 0x000000414e3d7220 */ /* 0x040fe20000400000 */
[--C-:B------:R-:W-:Y:S02]  /*7280*/  HADD2.F32 R85, -RZ, R147.reuse.H0_H0 ;  /* 0x20000093ff557230 */ /* 0x100fe40000004100 */
[C---:B------:R-:W-:Y:S01]  /*7290*/  FMUL R62, R78.reuse, R66 ;  /* 0x000000424e3e7220 */ /* 0x040fe20000400000 */
[----:B------:R-:W-:Y:S02]  /*72a0*/  HADD2.F32 R86, -RZ, R147.H1_H1 ;  /* 0x30000093ff567230 */ /* 0x000fe40000004100 */
[----:B------:R-:W-:Y:S01]  /*72b0*/  FFMA R63, R81, R82, R63 ;  /* 0x00000052513f7223 */ /* 0x000fe2000000003f */
[----:B------:R-:W-:Y:S01]  /*72c0*/  FMUL R67, R78, R67 ;  /* 0x000000434e437220 */ /* 0x000fe20000400000 */
[----:B------:R-:W-:Y:S01]  /*72d0*/  F2FP.F16.F32.PACK_AB R132, R49, R48 ;  /* 0x000000303184723e */ /* 0x000fe200000000ff */
[----:B------:R-:W-:Y:S01]  /*72e0*/  FFMA R60, R81, R83, R60 ;  /* 0x00000053513c7223 */ /* 0x000fe2000000003c */
[----:B------:R-:W-:Y:S01]  /*72f0*/  F2FP.F16.F32.PACK_AB R133, R55, R50 ;  /* 0x000000323785723e */ /* 0x000fe200000000ff */
[----:B------:R-:W-:Y:S01]  /*7300*/  FFMA R61, R81, R84, R61 ;  /* 0x00000054513d7223 */ /* 0x000fe2000000003d */
[----:B------:R-:W-:Y:S01]  /*7310*/  F2FP.F16.F32.PACK_AB R134, R53, R52 ;  /* 0x000000343586723e */ /* 0x000fe200000000ff */
[----:B------:R-:W-:Y:S01]  /*7320*/  FFMA R62, R81, R85, R62 ;  /* 0x00000055513e7223 */ /* 0x000fe2000000003e */
[----:B------:R-:W-:Y:S01]  /*7330*/  F2FP.F16.F32.PACK_AB R135, R59, R54 ;  /* 0x000000363b87723e */ /* 0x000fe200000000ff */
[----:B------:R-:W-:Y:S01]  /*7340*/  FFMA R67, R81, R86, R67 ;  /* 0x0000005651437223 */ /* 0x000fe20000000043 */
[----:B------:R-:W-:Y:S02]  /*7350*/  F2FP.F16.F32.PACK_AB R140, R57, R56 ;  /* 0x00000038398c723e */ /* 0x000fe400000000ff */
[----:B------:R-:W-:Y:S01]  /*7360*/  F2FP.F16.F32.PACK_AB R141, R63, R58 ;  /* 0x0000003a3f8d723e */ /* 0x000fe200000000ff */
[----:B------:R1:W-:Y:S01]  /*7370*/  STS.128 [R174+0x400], R132 ;  /* 0x00040084ae007388 */ /* 0x0003e20000000c00 */
[----:B------:R-:W-:Y:S02]  /*7380*/  F2FP.F16.F32.PACK_AB R142, R61, R60 ;  /* 0x0000003c3d8e723e */ /* 0x000fe400000000ff */
[----:B------:R-:W-:Y:S05]  /*7390*/  F2FP.F16.F32.PACK_AB R143, R67, R62 ;  /* 0x0000003e438f723e */ /* 0x000fea00000000ff */
[----:B------:R1:W-:Y:S01]  /*73a0*/  STS.128 [R182+0x400], R140 ;  /* 0x0004008cb6007388 */ /* 0x0003e20000000c00 */
[----:B------:R-:W-:Y:S01]  /*73b0*/  @!PT LDS RZ, [RZ] ;  /* 0x00000000fffff984 */ /* 0x000fe20000000800 */
[----:B------:R-:W-:Y:S01]  /*73c0*/  @!PT LDS RZ, [RZ] ;  /* 0x00000000fffff984 */ /* 0x000fe20000000800 */
[----:B------:R-:W-:Y:S01]  /*73d0*/  @!PT LDS RZ, [RZ] ;  /* 0x00000000fffff984 */ /* 0x000fe20000000800 */
[----:B------:R-:W-:Y:S01]  /*73e0*/  @!PT LDS RZ, [RZ] ;  /* 0x00000000fffff984 */ /* 0x000fe20000000800 */
[----:B------:R2:W-:Y:S07]  /*73f0*/  MEMBAR.ALL.CTA ;  /* 0x0000000000007992 */ /* 0x0005ee0000008000 */
[----:B--2---:R-:W2:Y:S02]  /*7400*/  FENCE.VIEW.ASYNC.S ;  /* 0x00000000000073c6 */ /* 0x004ea40000000000 */
[----:B--2---:R-:W-:Y:S06]  /*7410*/  BAR.SYNC.DEFER_BLOCKING 0x1, 0x80 ;  /* 0x0042000000007b1d */ /* 0x004fec0000010000 */
[----:B------:R-:W-:Y:S05]  /*7420*/  @P0 BRA `(.L_x_116) ;  /* 0x0000000000280947 */ /* 0x000fea0003800000 */
[----:B------:R-:W-:Y:S02]  /*7430*/  UIADD3 UR4, UPT, UPT, UR48, 0x400, URZ ;  /* 0x0000040030047890 */ /* 0x000fe4000fffe0ff */
[----:B------:R-:W-:Y:S01]  /*7440*/  UIADD3 UR6, UP0, UPT, UR52, 0x680, URZ ;  /* 0x0000068034067890 */ /* 0x000fe2000ff1e0ff */
[----:B------:R-:W-:Y:S03]  /*7450*/  UMOV UR43, UR36 ;  /* 0x00000024002b7c82 */ /* 0x000fe60008000000 */
[----:B------:R-:W-:Y:S01]  /*7460*/  MOV R163, UR4 ;  /* 0x0000000400a37c02 */ /* 0x000fe20008000f00 */
[----:B------:R-:W-:Y:S03]  /*7470*/  UIADD3.X UR7, UPT, UPT, URZ, UR53, URZ, UP0, !UPT ;  /* 0x00000035ff077290 */ /* 0x000fe600087fe4ff */
[----:B------:R-:W-:Y:S11]  /*7480*/  R2UR UR40, R163 ;  /* 0x00000000a32872ca */ /* 0x000ff600000e0000 */
[----:B------:R-:W-:Y:S02]  /*7490*/  @!UPT UIADD3 URZ, UPT, UPT, URZ, URZ, URZ ;  /* 0x000000fffffff290 */ /* 0x000fe4000fffe0ff */
[----:B------:R2:W-:Y:S01]  /*74a0*/  UTMASTG.3D [UR40], [UR6] ;  /* 0x00000028060073b5 */ /* 0x0005e20008010000 */
[----:B------:R0:W-:Y:S01]  /*74b0*/  UTMACMDFLUSH ;  /* 0x00000000000079b7 */ /* 0x0001e20000000000 */
[----:B--2---:R-:W-:Y:S04]  /*74c0*/  DEPBAR.LE SB0, 0x1 ;  /* 0x000080400000791a */ /* 0x004fe80000000000 */
.L_x_116:
[----:B------:R-:W-:Y:S05]  /*74d0*/  BSYNC.RECONVERGENT B0 ;  /* 0x0000000000007941 */ /* 0x000fea0003800200 */
.L_x_115:
[----:B------:R-:W-:Y:S01]  /*74e0*/  BAR.SYNC.DEFER_BLOCKING 0x1, 0x80 ;  /* 0x0042000000007b1d */ /* 0x000fe20000010000 */
[----:B------:R-:W-:Y:S01]  /*74f0*/  ISETP.NE.AND P1, PT, R176, RZ, PT ;  /* 0x000000ffb000720c */ /* 0x000fe20003f25270 */
[----:B------:R-:W-:Y:S01]  /*7500*/  UISETP.NE.AND UP0, UPT, UR49, URZ, UPT ;  /* 0x000000ff3100728c */ /* 0x000fe2000bf05270 */
[----:B------:R-:W-:Y:S11]  /*7510*/  LEA R3, R87, UR48, 0x3 ;  /* 0x0000003057037c11 */ /* 0x000ff6000f8e18ff */
[----:B------:R-:W-:Y:S01]  /*7520*/  @P1 SHF.L.U32 R2, R167, 0x1f, RZ ;  /* 0x0000001fa7021819 */ /* 0x000fe200000006ff */
[----:B------:R-:W-:Y:S06]  /*7530*/  BRA.U !UP0, `(.L_x_117) ;  /* 0x0000000108247547 */ /* 0x000fec000b800000 */
[----:B------:R-:W-:Y:S01]  /*7540*/  IMAD.U32 R5, RZ, RZ, UR51 ;  /* 0x00000033ff057e24 */ /* 0x000fe2000f8e00ff */
[----:B------:R-:W-:Y:S01]  /*7550*/  MOV R0, UR37 ;  /* 0x0000002500007c02 */ /* 0x000fe20008000f00 */
[----:B------:R-:W-:Y:S03]  /*7560*/  UIADD3 UR51, UPT, UPT, UR51, 0x1, URZ ;  /* 0x0000000133337890 */ /* 0x000fe6000fffe0ff */
[----:B------:R-:W-:Y:S01]  /*7570*/  @P1 LEA R5, R5, UR48, 0x3 ;  /* 0x0000003005051c11 */ /* 0x000fe2000f8e18ff */
[----:B------:R-:W-:Y:S04]  /*7580*/  UISETP.NE.AND UP0, UPT, UR51, 0x4, UPT ;  /* 0x000000043300788c */ /* 0x000fe8000bf05270 */
[----:B------:R-:W-:Y:S01]  /*7590*/  @P1 VIADD R5, R5, 0x70 ;  /* 0x0000007005051836 */ /* 0x000fe20000000000 */
[----:B------:R-:W-:Y:S04]  /*75a0*/  USEL UR51, UR51, URZ, UP0 ;  /* 0x000000ff33337287 */ /* 0x000fe80008000000 */
[----:B------:R-:W-:Y:S04]  /*75b0*/  @P1 PRMT R0, R0, 0x654, R5 ;  /* 0x0000065400001816 */ /* 0x000fe80000000005 */
[----:B------:R2:W-:Y:S04]  /*75c0*/  @P1 SYNCS.ARRIVE.TRANS64.RED.A1T0 RZ, [R0+URZ], RZ ;  /* 0x000000ff00ff19a7 */ /* 0x0005e800081004ff */
.L_x_117:
[----:B------:R-:W3:Y:S01]  /*75d0*/  @P1 SYNCS.PHASECHK.TRANS64.TRYWAIT P0, [R3+URZ+0x50], R2 ;  /* 0x00005002030015a7 */ /* 0x000ee200080011ff */
[----:B------:R-:W-:Y:S01]  /*75e0*/  BSSY B1, `(.L_x_118) ;  /* 0x000001f000017945 */ /* 0x000fe20003800000 */
[----:B---3--:R-:W-:Y:S03]  /*75f0*/  @P1 SEL R101, RZ, 0x1, !P0 ;  /* 0x00000001ff651807 */ /* 0x008fe60004000000 */
[----:B------:R-:W-:Y:S05]  /*7600*/  @!P1 BRA `(.L_x_119) ;  /* 0x0000000000709947 */ /* 0x000fea0003800000 */
[----:B------:R-:W-:Y:S01]  /*7610*/  ISETP.NE.AND P1, PT, R103, RZ, PT ;  /* 0x000000ff6700720c */ /* 0x000fe20003f25270 */
[----:B------:R-:W-:Y:S01]  /*7620*/  BSSY B0, `(.L_x_120) ;  /* 0x000000b000007945 */ /* 0x000fe20003800000 */
[----:B------:R-:W-:Y:S11]  /*7630*/  ISETP.NE.AND P0, PT, R101, RZ, PT ;  /* 0x000000ff6500720c */ /* 0x000ff60003f05270 */
[----:B------:R-:W-:Y:S05]  /*7640*/  @P1 IMAD R4, R87, 0x4000, R178 ;  /* 0x0000400057041824 */ /* 0x000fea00078e02b2 */
[----:B------:R-:W-:Y:S04]  /*7650*/  @P1 IADD3 R9, PT, PT, R4, UR48, RZ ;  /* 0x0000003004091c10 */ /* 0x000fe8000fffe0ff */
[----:B------:R-:W-:Y:S01]  /*7660*/  @P1 IADD3 R7, PT, PT, R102, R9, RZ ;  /* 0x0000000966071210 */ /* 0x000fe20007ffe0ff */
[--C-:B------:R-:W-:Y:S02]  /*7670*/  @P1 IMAD.IADD R5, R100, 0x1, R9.reuse ;  /* 0x0000000164051824 */ /* 0x100fe400078e0209 */
[----:B------:R-:W-:Y:S01]  /*7680*/  @P1 IMAD.IADD R2, R108, 0x1, R9 ;  /* 0x000000016c021824 */ /* 0x000fe200078e0209 */
[----:B------:R-:W-:Y:S06]  /*7690*/  @P0 BRA `(.L_x_121) ;  /* 0x00000000000c0947 */ /* 0x000fec0003800000 */
[----:B--2---:R-:W-:Y:S04]  /*76a0*/  SHF.L.U32 R0, R167, 0x1f, RZ ;  /* 0x0000001fa7007819 */ /* 0x004fe800000006ff */
[----:B------:R-:W2:Y:S02]  /*76b0*/  SYNCS.PHASECHK.TRANS64.TRYWAIT P0, [R3+URZ+0x50], R0 ;  /* 0x00005000030075a7 */ /* 0x000ea400080011ff */
[----:B--2---:R-:W-:Y:S05]  /*76c0*/  @!P0 BRA `(.L_x_122) ;  /* 0x0000004800708947 */ /* 0x004fea0003800000 */
.L_x_121:
[----:B------:R-:W-:Y:S05]  /*76d0*/  BSYNC B0 ;  /* 0x0000000000007941 */ /* 0x000fea0003800000 */
.L_x_120:
[----:B------:R-:W-:Y:S01]  /*76e0*/  ISETP.NE.AND P0, PT, R103, RZ, PT ;  /* 0x000000ff6700720c */ /* 0x000fe20003f05270 */
[----:B------:R-:W-:Y:S11]  /*76f0*/  VIADD R87, R87, 0x1 ;  /* 0x0000000157577836 */ /* 0x000ff60000000000 */
[----:B------:R-:W-:Y:S01]  /*7700*/  @!UPT UIADD3 URZ, UPT, UPT, URZ, URZ, URZ ;  /* 0x000000fffffff290 */ /* 0x000fe2000fffe0ff */
[----:B------:R3:W4:Y:S01]  /*7710*/  @P0 LDS.128 R88, [R4+UR48+0x400] ;  /* 0x0004003004580984 */ /* 0x0007220008000c00 */
[--C-:B--2---:R-:W-:Y:S01]  /*7720*/  @P0 IMAD.IADD R3, R102, 0x1, R5.reuse ;  /* 0x0000000166030824 */ /* 0x104fe200078e0205 */
[C---:B------:R-:W-:Y:S01]  /*7730*/  @P0 IADD3 R0, PT, PT, R108.reuse, R7, RZ ;  /* 0x000000076c000210 */ /* 0x040fe20007ffe0ff */
[C---:B------:R-:W-:Y:S01]  /*7740*/  @P0 IMAD.IADD R6, R108.reuse, 0x1, R5 ;  /* 0x000000016c060824 */ /* 0x040fe200078e0205 */
[----:B------:R3:W2:Y:S02]  /*7750*/  @P0 LDS.128 R96, [R2+0x400] ;  /* 0x0004000002600984 */ /* 0x0006a40000000c00 */
[----:B------:R-:W-:Y:S02]  /*7760*/  @P0 IADD3 R8, PT, PT, R108, R3, RZ ;  /* 0x000000036c080210 */ /* 0x000fe40007ffe0ff */
[----:B------:R3:W1:Y:S04]  /*7770*/  @P0 LDS.128 R104, [R7+0x400] ;  /* 0x0004000007680984 */ /* 0x0006680000000c00 */
[----:B------:R3:W1:Y:S04]  /*7780*/  @P0 LDS.128 R112, [R0+0x400] ;  /* 0x0004000000700984 */ /* 0x0006680000000c00 */
[----:B------:R3:W1:Y:S04]  /*7790*/  @P0 LDS.128 R120, [R5+0x400] ;  /* 0x0004000005780984 */ /* 0x0006680000000c00 */
[----:B------:R3:W1:Y:S04]  /*77a0*/  @P0 LDS.128 R128, [R6+0x400] ;  /* 0x0004000006800984 */ /* 0x0006680000000c00 */
[----:B------:R3:W1:Y:S04]  /*77b0*/  @P0 LDS.128 R136, [R3+0x400] ;  /* 0x0004000003880984 */ /* 0x0006680000000c00 */
[----:B------:R3:W1:Y:S02]  /*77c0*/  @P0 LDS.128 R144, [R8+0x400] ;  /* 0x0004000008900984 */ /* 0x0006640000000c00 */
.L_x_119:
[----:B------:R-:W-:Y:S05]  /*77d0*/  BSYNC B1 ;  /* 0x0000000000017941 */ /* 0x000fea0003800000 */
.L_x_118:
[----:B---3--:R-:W-:Y:S05]  /*77e0*/  VIADD R3, R80, 0x40 ;  /* 0x0000004050037836 */ /* 0x008fea0000000000 */
[----:B------:R-:W-:Y:S04]  /*77f0*/  SHF.R.U32.HI R3, RZ, 0x15, R3 ;  /* 0x00000015ff037819 */ /* 0x000fe80000011603 */
[----:B------:R-:W-:Y:S11]  /*7800*/  LOP3.LUT P0, RZ, R3, 0x3, R162, 0x48, !PT ;  /* 0x0000000303ff7812 */ /* 0x000ff600078048a2 */
[----:B------:R-:W-:Y:S02]  /*7810*/  @!UPT UIADD3 URZ, UPT, UPT, URZ, URZ, URZ ;  /* 0x000000fffffff290 */ /* 0x000fe4000fffe0ff */
[----:B------:R-:W-:Y:S05]  /*7820*/  @!P0 BRA `(.L_x_123) ;  /* 0x0000000000408947 */ /* 0x000fea0003800000 */
[----:B------:R-:W3:Y:S01]  /*7830*/  LDCU.64 UR8, c[0x4][0x70] ;  /* 0x01000e00ff0877ac */ /* 0x000ee20008000a00 */
[----:B------:R-:W-:Y:S01]  /*7840*/  MOV R3, 0x0 ;  /* 0x0000000000037802 */ /* 0x000fe20000000f00 */
[----:B------:R-:W-:Y:S02]  /*7850*/  HFMA2 R12, -RZ, RZ, 0, 5.9604644775390625e-08 ;  /* 0x00000001ff0c7431 */ /* 0x000fe400000001ff */
[----:B------:R-:W-:Y:S02]  /*7860*/  IMAD.MOV.U32 R8, RZ, RZ, 0x192 ;  /* 0x00000192ff087424 */ /* 0x000fe400078e00ff */
[----:B------:R-:W-:Y:S01]  /*7870*/  IMAD.MOV.U32 R13, RZ, RZ, RZ ;  /* 0x000000ffff0d7224 */ /* 0x000fe200078e00ff */
[----:B------:R-:W5:Y:S01]  /*7880*/  LDCU.64 UR6, c[0x4][0x78] ;  /* 0x01000f00ff0677ac */ /* 0x000f620008000a00 */
[----:B------:R-:W1:Y:S01]  /*7890*/  LDC.64 R2, c[0x4][R3] ;  /* 0x0100000003027b82 */ /* 0x000e620000000a00 */
[----:B------:R-:W2:Y:S01]  /*78a0*/  LDCU.64 UR4, c[0x4][0x10] ;  /* 0x01000200ff0477ac */ /* 0x000ea20008000a00 */
[----:B---3--:R-:W-:Y:S01]  /*78b0*/  MOV R5, UR9 ;  /* 0x0000000900057c02 */ /* 0x008fe20008000f00 */
[----:B------:R-:W-:Y:S01]  /*78c0*/  IMAD.U32 R4, RZ, RZ, UR8 ;  /* 0x00000008ff047e24 */ /* 0x000fe2000f8e00ff */
[----:B-----5:R-:W-:Y:S01]  /*78d0*/  MOV R7, UR7 ;  /* 0x0000000700077c02 */ /* 0x020fe20008000f00 */
[----:B------:R-:W-:Y:S01]  /*78e0*/  IMAD.U32 R6, RZ, RZ, UR6 ;  /* 0x00000006ff067e24 */ /* 0x000fe2000f8e00ff */
[----:B--2---:R-:W-:Y:S01]  /*78f0*/  MOV R11, UR5 ;  /* 0x00000005000b7c02 */ /* 0x004fe20008000f00 */
[----:B------:R-:W-:Y:S02]  /*7900*/  IMAD.U32 R10, RZ, RZ, UR4 ;  /* 0x00000004ff0a7e24 */ /* 0x000fe4000f8e00ff */
[----:B------:R-:W-:Y:S07]  /*7910*/  LEPC R20, `(.L_x_123) ;  /* 0x000000001014794e */ /* 0x000fee0000000000 */
[----:B-1--4-:R-:W-:Y:S05]  /*7920*/  CALL.ABS.NOINC R2 ;  /* 0x0000000002007343 */ /* 0x012fea0003c00000 */
.L_x_123:
[----:B------:R-:W-:Y:S05]  /*7930*/  WARPSYNC.ALL ;  /* 0x0000000000007948 */ /* 0x000fea0003800000 */
[----:B------:R-:W-:Y:S01]  /*7940*/  R2UR UR4, R80 ;  /* 0x00000000500472ca */ /* 0x000fe200000e0000 */
[--C-:B----4-:R-:W-:Y:S01]  /*7950*/  HADD2.F32 R82, -RZ, R88.reuse.H0_H0 ;  /* 0x20000058ff527230 */ /* 0x110fe20000004100 */
[----:B------:R-:W-:Y:S01]  /*7960*/  ISETP.NE.AND P6, PT, R176, RZ, PT ;  /* 0x000000ffb000720c */ /* 0x000fe20003fc5270 */
[----:B------:R-:W-:Y:S01]  /*7970*/  HADD2.F32 R83, -RZ, R88.H1_H1 ;  /* 0x30000058ff537230 */ /* 0x000fe20000004100 */
[----:B--2---:R-:W-:Y:S01]  /*7980*/  MOV R0, UR51 ;  /* 0x0000003300007c02 */ /* 0x004fe20008000f00 */
[--C-:B------:R-:W-:Y:S01]  /*7990*/  HADD2.F32 R84, -RZ, R89.reuse.H0_H0 ;  /* 0x20000059ff547230 */ /* 0x100fe20000004100 */
[----:B------:R-:W-:Y:S01]  /*79a0*/  MOV R85, UR37 ;  /* 0x0000002500557c02 */ /* 0x000fe20008000f00 */
[----:B------:R-:W-:Y:S01]  /*79b0*/  HADD2.F32 R86, -RZ, R89.H1_H1 ;  /* 0x30000059ff567230 */ /* 0x000fe20000004100 */
[----:B------:R-:W-:Y:S01]  /*79c0*/  ISETP.NE.AND P0, PT, R170, RZ, PT ;  /* 0x000000ffaa00720c */ /* 0x000fe20003f05270 */
[----:B------:R-:W-:Y:S04]  /*79d0*/  BSSY.RECONVERGENT B0, `(.L_x_124) ;  /* 0x00000fc000007945 */ /* 0x000fe80003800200 */
[----:B------:R-:W2:Y:S02]  /*79e0*/  LDTM.x64 R4, tmem[UR4+0x40] ;  /* 0x00004004000479ee */ /* 0x000ea40008340000 */
[----:B------:R-:W-:Y:S04]  /*79f0*/  @P6 LEA R0, R0, UR48, 0x3 ;  /* 0x0000003000006c11 */ /* 0x000fe8000f8e18ff */
[----:B------:R-:W-:Y:S04]  /*7a00*/  @P6 IADD3 R0, PT, PT, R0, 0x70, RZ ;  /* 0x0000007000006810 */ /* 0x000fe80007ffe0ff */
[----:B------:R-:W-:Y:S01]  /*7a10*/  @P6 PRMT R85, R85, 0x654, R0 ;  /* 0x0000065455556816 */ /* 0x000fe20000000000 */
[C---:B--2---:R-:W-:Y:S01]  /*7a20*/  FMUL R0, R78.reuse, R4 ;  /* 0x000000044e007220 */ /* 0x044fe20000400000 */
[C---:B------:R-:W-:Y:S01]  /*7a30*/  FMUL R2, R78.reuse, R5 ;  /* 0x000000054e027220 */ /* 0x040fe20000400000 */
[C---:B------:R-:W-:Y:S01]  /*7a40*/  FMUL R3, R78.reuse, R6 ;  /* 0x000000064e037220 */ /* 0x040fe20000400000 */
[C---:B------:R-:W-:Y:S01]  /*7a50*/  FMUL R7, R78.reuse, R7 ;  /* 0x000000074e077220 */ /* 0x040fe20000400000 */
[C---:B------:R-:W-:Y:S01]  /*7a60*/  FFMA R0, R81.reuse, R82, R0 ;  /* 0x0000005251007223 */ /* 0x040fe20000000000 */
[C---:B------:R-:W-:Y:S01]  /*7a70*/  FFMA R2, R81.reuse, R83, R2 ;  /* 0x0000005351027223 */ /* 0x040fe20000000002 */
[--C-:B------:R-:W-:Y:S02]  /*7a80*/  HADD2.F32 R83, -RZ, R90.reuse.H0_H0 ;  /* 0x2000005aff537230 */ /* 0x100fe40000004100 */
[C---:B------:R-:W-:Y:S01]  /*7a90*/  FFMA R3, R81.reuse, R84, R3 ;  /* 0x0000005451037223 */ /* 0x040fe20000000003 */
[----:B------:R-:W-:Y:S01]  /*7aa0*/  FFMA R7, R81, R86, R7 ;  /* 0x0000005651077223 */ /* 0x000fe20000000007 */
[----:B------:R-:W-:Y:S01]  /*7ab0*/  FMUL R4, R78, R8 ;  /* 0x000000084e047220 */ /* 0x000fe20000400000 */
[----:B-1----:R-:W-:Y:S01]  /*7ac0*/  F2FP.F16.F32.PACK_AB R92, R2, R0 ;  /* 0x00000000025c723e */ /* 0x002fe200000000ff */
[----:B------:R-:W-:Y:S02]  /*7ad0*/  HADD2.F32 R82, -RZ, R90.H1_H1 ;  /* 0x3000005aff527230 */ /* 0x000fe40000004100 */
[C---:B------:R-:W-:Y:S01]  /*7ae0*/  FMUL R5, R78.reuse, R9 ;  /* 0x000000094e057220 */ /* 0x040fe20000400000 */
[----:B------:R-:W-:Y:S01]  /*7af0*/  F2FP.F16.F32.PACK_AB R93, R7, R3 ;  /* 0x00000003075d723e */ /* 0x000fe200000000ff */
        /* <DEDUP_REMOVED lines=19> */
[----:B------:R1:W-:Y:S01]  /*7c30*/  STS.128 [R178+UR48+0x4400], R92 ;  /* 0x0044005cb2007988 */ /* 0x0003e20008000c30 */
        /* <DEDUP_REMOVED lines=8> */
[C---:B------:R-:W-:Y:S01]  /*7cc0*/  FMUL R14, R78.reuse, R18 ;  /* 0x000000124e0e7220 */ /* 0x040fe20000400000 */
[----:B------:R-:W-:Y:S01]  /*7cd0*/  F2FP.F16.F32.PACK_AB R117, R15, R10 ;  /* 0x0000000a0f75723e */ /* 0x000fe200000000ff */
[C---:B------:R-:W-:Y:S01]  /*7ce0*/  FFMA R12, R81.reuse, R3, R12 ;  /* 0x00000003510c7223 */ /* 0x040fe2000000000c */
[--C-:B------:R-:W-:Y:S02]  /*7cf0*/  HADD2.F32 R3, -RZ, R99.reuse.H0_H0 ;  /* 0x20000063ff037230 */ /* 0x100fe40000004100 */
[C---:B------:R-:W-:Y:S01]  /*7d00*/  FFMA R13, R81.reuse, R0, R13 ;  /* 0x00000000510d7223 */ /* 0x040fe2000000000d */
[----:B------:R-:W-:Y:S02]  /*7d10*/  HADD2.F32 R2, -RZ, R99.H1_H1 ;  /* 0x30000063ff027230 */ /* 0x000fe40000004100 */
[C---:B------:R-:W-:Y:S01]  /*7d20*/  FMUL R19, R78.reuse, R19 ;  /* 0x000000134e137220 */ /* 0x040fe20000400000 */
[--C-:B------:R-:W-:Y:S02]  /*7d30*/  HADD2.F32 R83, -RZ, R104.reuse.H0_H0 ;  /* 0x20000068ff537230 */ /* 0x100fe40000004100 */
[----:B------:R-:W-:Y:S01]  /*7d40*/  FFMA R14, R81, R3, R14 ;  /* 0x00000003510e7223 */ /* 0x000fe2000000000e */
[----:B------:R-:W-:Y:S01]  /*7d50*/  F2FP.F16.F32.PACK_AB R118, R13, R12 ;  /* 0x0000000c0d76723e */ /* 0x000fe200000000ff */
        /* <DEDUP_REMOVED lines=38> */
[C---:B------:R-:W-:Y:S01]  /*7fc0*/  FMUL R31, R78.reuse, R31 ;  /* 0x0000001f4e1f7220 */ /* 0x040fe20000400000 */
[----:B------:R3:W-:Y:S01]  /*7fd0*/  STS.128 [R177+0x4400], R124 ;  /* 0x0044007cb1007388 */ /* 0x0007e20000000c00 */
[--C-:B------:R-:W-:Y:S02]  /*7fe0*/  HADD2.F32 R3, -RZ, R114.reuse.H0_H0 ;  /* 0x20000072ff037230 */ /* 0x100fe40000004100 */
[----:B------:R-:W-:Y:S01]  /*7ff0*/  FFMA R26, R81, R0, R26 ;  /* 0x00000000511a7223 */ /* 0x000fe2000000001a */
[----:B------:R-:W-:Y:S01]  /*8000*/  HADD2.F32 R0, -RZ, R113.H1_H1 ;  /* 0x30000071ff007230 */ /* 0x000fe20000004100 */
[----:B------:R-:W-:Y:S01]  /*8010*/  F2FP.F16.F32.PACK_AB R132, R25, R24 ;  /* 0x000000181984723e */ /* 0x000fe200000000ff */
[C---:B------:R-:W-:Y:S01]  /*8020*/  FMUL R28, R78.reuse, R32 ;  /* 0x000000204e1c7220 */ /* 0x040fe20000400000 */
[----:B------:R-:W-:Y:S02]  /*8030*/  HADD2.F32 R2, -RZ, R114.H1_H1 ;  /* 0x30000072ff027230 */ /* 0x000fe40000004100 */
[C---:B------:R-:W-:Y:S01]  /*8040*/  FMUL R29, R78.reuse, R33 ;  /* 0x000000214e1d7220 */ /* 0x040fe20000400000 */
[--C-:B------:R-:W-:Y:S02]  /*8050*/  HADD2.F32 R83, -RZ, R115.reuse.H0_H0 ;  /* 0x20000073ff537230 */ /* 0x100fe40000004100 */
[C---:B------:R-:W-:Y:S01]  /*8060*/  FFMA R31, R81.reuse, R0, R31 ;  /* 0x00000000511f7223 */ /* 0x040fe2000000001f */
[C---:B------:R-:W-:Y:S01]  /*8070*/  FFMA R28, R81.reuse, R3, R28 ;  /* 0x00000003511c7223 */ /* 0x040fe2000000001c */
[----:B------:R-:W-:Y:S01]  /*8080*/  FFMA R29, R81, R2, R29 ;  /* 0x00000002511d7223 */ /* 0x000fe2000000001d */
[C---:B------:R-:W-:Y:S01]  /*8090*/  FMUL R30, R78.reuse, R34 ;  /* 0x000000224e1e7220 */ /* 0x040fe20000400000 */
[----:B------:R-:W-:Y:S01]  /*80a0*/  HADD2.F32 R82, -RZ, R115.H1_H1 ;  /* 0x30000073ff527230 */ /* 0x000fe20000004100 */
[----:B------:R-:W-:Y:S01]  /*80b0*/  F2FP.F16.F32.PACK_AB R133, R31, R26 ;  /* 0x0000001a1f85723e */ /* 0x000fe200000000ff */
        /* <DEDUP_REMOVED lines=16> */
[----:B-1----:R-:W-:Y:S01]  /*81c0*/  F2FP.F16.F32.PACK_AB R92, R33, R32 ;  /* 0x00000020215c723e */ /* 0x002fe200000000ff */
        /* <DEDUP_REMOVED lines=42> */
[--C-:B------:R-:W-:Y:S02]  /*8470*/  HADD2.F32 R3, -RZ, R136.reuse.H0_H0 ;  /* 0x20000088ff037230 */ /* 0x100fe40000004100 */
[C---:B------:R-:W-:Y:S01]  /*8480*/  FFMA R46, R81.reuse, R83, R46 ;  /* 0x00000053512e7223 */ /* 0x040fe2000000002e */
[C---:B------:R-:W-:Y:S01]  /*8490*/  FMUL R48, R78.reuse, R52 ;  /* 0x000000344e307220 */ /* 0x040fe20000400000 */
        /* <DEDUP_REMOVED lines=17> */
[C---:B------:R-:W-:Y:S01]  /*85b0*/  FFMA R52, R81.reuse, R0, R52 ;  /* 0x0000000051347223 */ /* 0x040fe20000000034 */
[C---:B------:R-:W-:Y:S01]  /*85c0*/  FFMA R53, R81.reuse, R2, R53 ;  /* 0x0000000251357223 */ /* 0x040fe20000000035 */
[----:B------:R-:W-:Y:S02]  /*85d0*/  HADD2.F32 R0, -RZ, R139.H1_H1 ;  /* 0x3000008bff007230 */ /* 0x000fe40000004100 */
[----:B------:R-:W-:Y:S01]  /*85e0*/  FFMA R54, R81, R3, R54 ;  /* 0x0000000351367223 */ /* 0x000fe20000000036 */
[C---:B------:R-:W-:Y:S01]  /*85f0*/  FMUL R59, R78.reuse, R59 ;  /* 0x0000003b4e3b7220 */ /* 0x040fe20000400000 */
[--C-:B------:R-:W-:Y:S02]  /*8600*/  HADD2.F32 R3, -RZ, R144.reuse.H0_H0 ;  /* 0x20000090ff037230 */ /* 0x100fe40000004100 */
[C---:B------:R-:W-:Y:S01]  /*8610*/  FMUL R56, R78.reuse, R60 ;  /* 0x0000003c4e387220 */ /* 0x040fe20000400000 */
[----:B------:R-:W-:Y:S02]  /*8620*/  HADD2.F32 R2, -RZ, R144.H1_H1 ;  /* 0x30000090ff027230 */ /* 0x000fe40000004100 */
[C---:B------:R-:W-:Y:S01]  /*8630*/  FMUL R57, R78.reuse, R61 ;  /* 0x0000003d4e397220 */ /* 0x040fe20000400000 */
[--C-:B------:R-:W-:Y:S01]  /*8640*/  HADD2.F32 R83, -RZ, R145.reuse.H0_H0 ;  /* 0x20000091ff537230 */ /* 0x100fe20000004100 */
[----:B------:R-:W-:Y:S01]  /*8650*/  F2FP.F16.F32.PACK_AB R118, R45, R44 ;  /* 0x0000002c2d76723e */ /* 0x000fe200000000ff */
[C---:B------:R-:W-:Y:S01]  /*8660*/  FMUL R58, R78.reuse, R62 ;  /* 0x0000003e4e3a7220 */ /* 0x040fe20000400000 */
[----:B------:R-:W-:Y:S01]  /*8670*/  F2FP.F16.F32.PACK_AB R119, R51, R46 ;  /* 0x0000002e3377723e */ /* 0x000fe200000000ff */
[C---:B------:R-:W-:Y:S01]  /*8680*/  FFMA R59, R81.reuse, R0, R59 ;  /* 0x00000000513b7223 */ /* 0x040fe2000000003b */
[C---:B------:R-:W-:Y:S01]  /*8690*/  FFMA R56, R81.reuse, R3, R56 ;  /* 0x0000000351387223 */ /* 0x040fe20000000038 */
[----:B------:R-:W-:Y:S02]  /*86a0*/  HADD2.F32 R0, -RZ, R145.H1_H1 ;  /* 0x30000091ff007230 */ /* 0x000fe40000004100 */
[C---:B------:R-:W-:Y:S01]  /*86b0*/  FFMA R57, R81.reuse, R2, R57 ;  /* 0x0000000251397223 */ /* 0x040fe20000000039 */
[----:B------:R1:W-:Y:S01]  /*86c0*/  STS.128 [R183+0x4400], R116 ;  /* 0x00440074b7007388 */ /* 0x0003e20000000c00 */
[C---:B------:R-:W-:Y:S01]  /*86d0*/  FMUL R63, R78.reuse, R63 ;  /* 0x0000003f4e3f7220 */ /* 0x040fe20000400000 */
[--C-:B------:R-:W-:Y:S02]  /*86e0*/  HADD2.F32 R3, -RZ, R146.reuse.H0_H0 ;  /* 0x20000092ff037230 */ /* 0x100fe40000004100 */
[C---:B------:R-:W-:Y:S01]  /*86f0*/  FFMA R58, R81.reuse, R83, R58 ;  /* 0x00000053513a7223 */ /* 0x040fe2000000003a */
        /* <DEDUP_REMOVED lines=8> */
[----:B---3--:R-:W-:Y:S01]  /*8780*/  F2FP.F16.F32.PACK_AB R124, R49, R48 ;  /* 0x00000030317c723e */ /* 0x008fe200000000ff */
[----:B------:R-:W-:Y:S01]  /*8790*/  FFMA R60, R81, R3, R60 ;  /* 0x00000003513c7223 */ /* 0x000fe2000000003c */
[----:B------:R-:W-:Y:S01]  /*87a0*/  F2FP.F16.F32.PACK_AB R125, R55, R50 ;  /* 0x00000032377d723e */ /* 0x000fe200000000ff */
[----:B------:R-:W-:Y:S01]  /*87b0*/  FFMA R61, R81, R2, R61 ;  /* 0x00000002513d7223 */ /* 0x000fe2000000003d */
[----:B------:R-:W-:Y:S01]  /*87c0*/  F2FP.F16.F32.PACK_AB R126, R53, R52 ;  /* 0x00000034357e723e */ /* 0x000fe200000000ff */
[----:B------:R-:W-:Y:S01]  /*87d0*/  FFMA R62, R81, R83, R62 ;  /* 0x00000053513e7223 */ /* 0x000fe2000000003e */
[----:B------:R-:W-:Y:S01]  /*87e0*/  F2FP.F16.F32.PACK_AB R127, R59, R54 ;  /* 0x000000363b7f723e */ /* 0x000fe200000000ff */
[----:B------:R-:W-:Y:S01]  /*87f0*/  FFMA R67, R81, R82, R67 ;  /* 0x0000005251437223 */ /* 0x000fe20000000043 */
[----:B----4-:R-:W-:Y:S02]  /*8800*/  F2FP.F16.F32.PACK_AB R132, R57, R56 ;  /* 0x000000383984723e */ /* 0x010fe400000000ff */
[----:B------:R-:W-:Y:S01]  /*8810*/  F2FP.F16.F32.PACK_AB R133, R63, R58 ;  /* 0x0000003a3f85723e */ /* 0x000fe200000000ff */
[----:B------:R1:W-:Y:S01]  /*8820*/  STS.128 [R174+0x4400], R124 ;  /* 0x0044007cae007388 */ /* 0x0003e20000000c00 */
[----:B------:R-:W-:Y:S02]  /*8830*/  F2FP.F16.F32.PACK_AB R134, R61, R60 ;  /* 0x0000003c3d86723e */ /* 0x000fe400000000ff */
[----:B------:R-:W-:Y:S02]  /*8840*/  F2FP.F16.F32.PACK_AB R135, R67, R62 ;  /* 0x0000003e4387723e */ /* 0x000fe400000000ff */
[----:B------:R-:W-:Y:S02]  /*8850*/  LEA R0, R87, UR48, 0x3 ;  /* 0x0000003057007c11 */ /* 0x000fe4000f8e18ff */
[----:B------:R-:W-:Y:S01]  /*8860*/  @P6 SHF.L.U32 R3, R167, 0x1f, RZ ;  /* 0x0000001fa7036819 */ /* 0x000fe200000006ff */
        /* <DEDUP_REMOVED lines=9> */
[----:B------:R-:W-:Y:S02]  /*8900*/  UIADD3 UR8, UP0, UPT, UR52, 0x680, URZ ;  /* 0x0000068034087890 */ /* 0x000fe4000ff1e0ff */
[----:B------:R-:W-:Y:S02]  /*8910*/  UIADD3 UR5, UPT, UPT, UR41, 0x40, URZ ;  /* 0x0000004029057890 */ /* 0x000fe4000fffe0ff */
[----:B------:R-:W-:Y:S02]  /*8920*/  UIADD3 UR4, UPT, UPT, UR48, 0x4400, URZ ;  /* 0x0000440030047890 */ /* 0x000fe4000fffe0ff */
[----:B------:R-:W-:Y:S01]  /*8930*/  UIADD3.X UR9, UPT, UPT, URZ, UR53, URZ, UP0, !UPT ;  /* 0x00000035ff097290 */ /* 0x000fe200087fe4ff */
[----:B------:R-:W-:Y:S01]  /*8940*/  UMOV UR6, UR42 ;  /* 0x0000002a00067c82 */ /* 0x000fe20008000000 */
[----:B------:R-:W-:Y:S07]  /*8950*/  UMOV UR7, UR36 ;  /* 0x0000002400077c82 */ /* 0x000fee0008000000 */
[----:B------:R2:W-:Y:S01]  /*8960*/  UTMASTG.3D [UR4], [UR8] ;  /* 0x00000004080073b5 */ /* 0x0005e20008010000 */
[----:B------:R0:W-:Y:S01]  /*8970*/  UTMACMDFLUSH ;  /* 0x00000000000079b7 */ /* 0x0001e20000000000 */
[----:B--2---:R-:W-:Y:S04]  /*8980*/  DEPBAR.LE SB0, 0x1 ;  /* 0x000080400000791a */ /* 0x004fe80000000000 */
.L_x_125:
[----:B------:R-:W-:Y:S05]  /*8990*/  BSYNC.RECONVERGENT B0 ;  /* 0x0000000000007941 */ /* 0x000fea0003800200 */
.L_x_124:
[----:B------:R-:W-:Y:S01]  /*89a0*/  BAR.SYNC.DEFER_BLOCKING 0x1, 0x80 ;  /* 0x0042000000007b1d */ /* 0x000fe20000010000 */
[----:B------:R-:W-:Y:S04]  /*89b0*/  UIADD3 UR40, UPT, UPT, UR51, 0x1, URZ ;  /* 0x0000000133287890 */ /* 0x000fe8000fffe0ff */
[----:B------:R-:W-:Y:S04]  /*89c0*/  UISETP.NE.AND UP0, UPT, UR40, 0x4, UPT ;  /* 0x000000042800788c */ /* 0x000fe8000bf05270 */
[----:B------:R-:W-:Y:S01]  /*89d0*/  USEL UR40, UR40, URZ, UP0 ;  /* 0x000000ff28287287 */ /* 0x000fe20008000000 */
[----:B------:R2:W-:Y:S01]  /*89e0*/  @P6 SYNCS.ARRIVE.TRANS64.RED.A1T0 RZ, [R85+URZ], RZ ;  /* 0x000000ff55ff69a7 */ /* 0x0005e200081004ff */
[----:B------:R-:W-:Y:S01]  /*89f0*/  BSSY B1, `(.L_x_126) ;  /* 0x0000020000017945 */ /* 0x000fe20003800000 */
[----:B------:R-:W3:Y:S02]  /*8a00*/  @P6 SYNCS.PHASECHK.TRANS64.TRYWAIT P0, [R0+URZ+0x50], R3 ;  /* 0x00005003000065a7 */ /* 0x000ee400080011ff */
[----:B---3--:R-:W-:Y:S01]  /*8a10*/  @P6 SEL R101, RZ, 0x1, !P0 ;  /* 0x00000001ff656807 */ /* 0x008fe20004000000 */
[----:B--2---:R-:W-:Y:S06]  /*8a20*/  @!P6 BRA `(.L_x_127) ;  /* 0x000000000070e947 */ /* 0x004fec0003800000 */
        /* <DEDUP_REMOVED lines=9> */
[----:B------:R-:W-:Y:S04]  /*8ac0*/  SHF.L.U32 R7, R167, 0x1f, RZ ;  /* 0x0000001fa7077819 */ /* 0x000fe800000006ff */
[----:B------:R-:W2:Y:S02]  /*8ad0*/  SYNCS.PHASECHK.TRANS64.TRYWAIT P0, [R0+URZ+0x50], R7 ;  /* 0x00005007000075a7 */ /* 0x000ea400080011ff */
[----:B--2---:R-:W-:Y:S05]  /*8ae0*/  @!P0 BRA `(.L_x_130) ;  /* 0x00000034007c8947 */ /* 0x004fea0003800000 */
.L_x_129:
[----:B------:R-:W-:Y:S05]  /*8af0*/  BSYNC B0 ;  /* 0x0000000000007941 */ /* 0x000fea0003800000 */
.L_x_128:
        /* <DEDUP_REMOVED lines=15> */
.L_x_127:
[----:B------:R-:W-:Y:S05]  /*8bf0*/  BSYNC B1 ;  /* 0x0000000000017941 */ /* 0x000fea0003800000 */
.L_x_126:
        /* <DEDUP_REMOVED lines=21> */
.L_x_131:
[----:B------:R-:W-:Y:S05]  /*8d50*/  WARPSYNC.ALL ;  /* 0x0000000000007948 */ /* 0x000fea0003800000 */
[----:B------:R-:W-:Y:S01]  /*8d60*/  R2UR UR4, R80 ;  /* 0x00000000500472ca */ /* 0x000fe200000e0000 */
[--C-:B----4-:R-:W-:Y:S01]  /*8d70*/  HADD2.F32 R82, -RZ, R88.reuse.H0_H0 ;  /* 0x20000058ff527230 */ /* 0x110fe20000004100 */
[----:B------:R-:W-:Y:S01]  /*8d80*/  ISETP.NE.AND P6, PT, R176, RZ, PT ;  /* 0x000000ffb000720c */ /* 0x000fe20003fc5270 */
[----:B------:R-:W-:Y:S01]  /*8d90*/  HADD2.F32 R83, -RZ, R88.H1_H1 ;  /* 0x30000058ff537230 */ /* 0x000fe20000004100 */
[----:B------:R-:W-:Y:S01]  /*8da0*/  MOV R3, UR40 ;  /* 0x0000002800037c02 */ /* 0x000fe20008000f00 */
[----:B------:R-:W-:Y:S01]  /*8db0*/  BSSY.RECONVERGENT B0, `(.L_x_132) ;  /* 0x0000100000007945 */ /* 0x000fe20003800200 */
[----:B------:R-:W-:Y:S02]  /*8dc0*/  MOV R84, UR37 ;  /* 0x0000002500547c02 */ /* 0x000fe40008000f00 */
[----:B------:R-:W-:Y:S05]  /*8dd0*/  ISETP.NE.AND P0, PT, R170, RZ, PT ;  /* 0x000000ffaa00720c */ /* 0x000fea0003f05270 */
[----:B------:R-:W3:Y:S02]  /*8de0*/  LDTM.x64 R4, tmem[UR4+0x80] ;  /* 0x00008004000479ee */ /* 0x000ee40008340000 */
[----:B------:R-:W-:Y:S04]  /*8df0*/  @P6 LEA R3, R3, UR48, 0x3 ;  /* 0x0000003003036c11 */ /* 0x000fe8000f8e18ff */
[----:B------:R-:W-:Y:S04]  /*8e00*/  @P6 IADD3 R3, PT, PT, R3, 0x70, RZ ;  /* 0x0000007003036810 */ /* 0x000fe80007ffe0ff */
[----:B------:R-:W-:Y:S01]  /*8e10*/  @P6 PRMT R84, R84, 0x654, R3 ;  /* 0x0000065454546816 */ /* 0x000fe20000000003 */
[C---:B---3--:R-:W-:Y:S01]  /*8e20*/  FMUL R0, R78.reuse, R4 ;  /* 0x000000044e007220 */ /* 0x048fe20000400000 */
[C---:B------:R-:W-:Y:S01]  /*8e30*/  FMUL R3, R78.reuse, R6 ;  /* 0x000000064e037220 */ /* 0x040fe20000400000 */
[C---:B------:R-:W-:Y:S01]  /*8e40*/  FMUL R4, R78.reuse, R8 ;  /* 0x000000084e047220 */ /* 0x040fe20000400000 */
[C---:B------:R-:W-:Y:S01]  /*8e50*/  FMUL R6, R78.reuse, R10 ;  /* 0x0000000a4e067220 */ /* 0x040fe20000400000 */
[C---:B------:R-:W-:Y:S01]  /*8e60*/  FFMA R0, R81.reuse, R82, R0 ;  /* 0x0000005251007223 */ /* 0x040fe20000000000 */
[C---:B------:R-:W-:Y:S01]  /*8e70*/  FMUL R8, R78.reuse, R12 ;  /* 0x0000000c4e087220 */ /* 0x040fe20000400000 */
        /* <DEDUP_REMOVED lines=38> */
[--C-:B------:R-:W-:Y:S02]  /*90e0*/  HADD2.F32 R64, -RZ, R89.reuse.H0_H0 ;  /* 0x20000059ff407230 */ /* 0x100fe40000004100 */
[C---:B------:R-:W-:Y:S01]  /*90f0*/  FMUL R49, R78.reuse, R53 ;  /* 0x000000354e317220 */ /* 0x040fe20000400000 */
[C---:B------:R-:W-:Y:S01]  /*9100*/  FMUL R62, R78.reuse, R66 ;  /* 0x000000424e3e7220 */ /* 0x040fe20000400000 */
[----:B------:R-:W-:Y:S02]  /*9110*/  HADD2.F32 R66, -RZ, R89.H1_H1 ;  /* 0x30000059ff427230 */ /* 0x000fe40000004100 */
[C---:B------:R-:W-:Y:S01]  /*9120*/  FMUL R53, R78.reuse, R57 ;  /* 0x000000394e357220 */ /* 0x040fe20000400000 */
[C---:B------:R-:W-:Y:S01]  /*9130*/  FMUL R7, R78.reuse, R7 ;  /* 0x000000074e077220 */ /* 0x040fe20000400000 */
[C---:B------:R-:W-:Y:S01]  /*9140*/  FMUL R57, R78.reuse, R61 ;  /* 0x0000003d4e397220 */ /* 0x040fe20000400000 */
[----:B------:R-:W-:Y:S01]  /*9150*/  FMUL R61, R78, R65 ;  /* 0x000000414e3d7220 */ /* 0x000fe20000400000 */
[--C-:B------:R-:W-:Y:S02]  /*9160*/  HADD2.F32 R65, -RZ, R90.reuse.H0_H0 ;  /* 0x2000005aff417230 */ /* 0x100fe40000004100 */
[C---:B------:R-:W-:Y:S01]  /*9170*/  FFMA R2, R81.reuse, R83, R2 ;  /* 0x0000005351027223 */ /* 0x040fe20000000002 */
[C---:B------:R-:W-:Y:S01]  /*9180*/  FFMA R3, R81.reuse, R64, R3 ;  /* 0x0000004051037223 */ /* 0x040fe20000000003 */
[----:B------:R-:W-:Y:S02]  /*9190*/  HADD2.F32 R64, -RZ, R90.H1_H1 ;  /* 0x3000005aff407230 */ /* 0x000fe40000004100 */
[C---:B------:R-:W-:Y:S01]  /*91a0*/  FFMA R7, R81.reuse, R66, R7 ;  /* 0x0000004251077223 */ /* 0x040fe20000000007 */
[----:B------:R-:W-:Y:S01]  /*91b0*/  FFMA R4, R81, R65, R4 ;  /* 0x0000004151047223 */ /* 0x000fe20000000004 */
[--C-:B------:R-:W-:Y:S01]  /*91c0*/  HADD2.F32 R65, -RZ, R91.reuse.H0_H0 ;  /* 0x2000005bff417230 */ /* 0x100fe20000004100 */
[----:B-1----:R-:W-:Y:S01]  /*91d0*/  F2FP.F16.F32.PACK_AB R92, R2, R0 ;  /* 0x00000000025c723e */ /* 0x002fe200000000ff */
[----:B------:R-:W-:Y:S01]  /*91e0*/  HADD2.F32 R0, -RZ, R91.H1_H1 ;  /* 0x3000005bff007230 */ /* 0x000fe20000004100 */
[----:B------:R-:W-:Y:S01]  /*91f0*/  F2FP.F16.F32.PACK_AB R93, R7, R3 ;  /* 0x00000003075d723e */ /* 0x000fe200000000ff */
[--C-:B--2---:R-:W-:Y:S02]  /*9200*/  HADD2.F32 R3, -RZ, R96.reuse.H0_H0 ;  /* 0x20000060ff037230 */ /* 0x104fe40000004100 */
[C---:B------:R-:W-:Y:S01]  /*9210*/  FMUL R11, R78.reuse, R11 ;  /* 0x0000000b4e0b7220 */ /* 0x040fe20000400000 */
[----:B------:R-:W-:Y:S02]  /*9220*/  HADD2.F32 R2, -RZ, R96.H1_H1 ;  /* 0x30000060ff027230 */ /* 0x000fe40000004100 */
[C---:B------:R-:W-:Y:S01]  /*9230*/  FFMA R5, R81.reuse, R64, R5 ;  /* 0x0000004051057223 */ /* 0x040fe20000000005 */
[C---:B------:R-:W-:Y:S01]  /*9240*/  FFMA R6, R81.reuse, R65, R6 ;  /* 0x0000004151067223 */ /* 0x040fe20000000006 */
[C---:B------:R-:W-:Y:S01]  /*9250*/  FFMA R11, R81.reuse, R0, R11 ;  /* 0x00000000510b7223 */ /* 0x040fe2000000000b */
[--C-:B------:R-:W-:Y:S02]  /*9260*/  HADD2.F32 R0, -RZ, R97.reuse.H0_H0 ;  /* 0x20000061ff007230 */ /* 0x100fe40000004100 */
[C---:B------:R-:W-:Y:S01]  /*9270*/  FFMA R8, R81.reuse, R3, R8 ;  /* 0x0000000351087223 */ /* 0x040fe20000000008 */
[--C-:B------:R-:W-:Y:S02]  /*9280*/  HADD2.F32 R3, -RZ, R98.reuse.H0_H0 ;  /* 0x20000062ff037230 */ /* 0x100fe40000004100 */
[C---:B------:R-:W-:Y:S01]  /*9290*/  FFMA R9, R81.reuse, R2, R9 ;  /* 0x0000000251097223 */ /* 0x040fe20000000009 */
[----:B------:R-:W-:Y:S02]  /*92a0*/  HADD2.F32 R2, -RZ, R97.H1_H1 ;  /* 0x30000061ff027230 */ /* 0x000fe40000004100 */
[C---:B------:R-:W-:Y:S01]  /*92b0*/  FMUL R15, R78.reuse, R15 ;  /* 0x0000000f4e0f7220 */ /* 0x040fe20000400000 */
[----:B------:R-:W-:Y:S01]  /*92c0*/  FFMA R10, R81, R0, R10 ;  /* 0x00000000510a7223 */ /* 0x000fe2000000000a */
[----:B------:R-:W-:Y:S01]  /*92d0*/  HADD2.F32 R0, -RZ, R98.H1_H1 ;  /* 0x30000062ff007230 */ /* 0x000fe20000004100 */
[----:B------:R-:W-:Y:S01]  /*92e0*/  F2FP.F16.F32.PACK_AB R94, R5, R4 ;  /* 0x00000004055e723e */ /* 0x000fe200000000ff */
[--C-:B------:R-:W-:Y:S02]  /*92f0*/  HADD2.F32 R5, -RZ, R104.reuse.H0_H0 ;  /* 0x20000068ff057230 */ /* 0x100fe40000004100 */
[C---:B------:R-:W-:Y:S01]  /*9300*/  FFMA R15, R81.reuse, R2, R15 ;  /* 0x00000002510f7223 */ /* 0x040fe2000000000f */
[--C-:B------:R-:W-:Y:S02]  /*9310*/  HADD2.F32 R2, -RZ, R99.reuse.H1_H1 ;  /* 0x30000063ff027230 */ /* 0x100fe40000004100 */
[C---:B------:R-:W-:Y:S01]  /*9320*/  FFMA R12, R81.reuse, R3, R12 ;  /* 0x00000003510c7223 */ /* 0x040fe2000000000c */
[----:B------:R-:W-:Y:S02]  /*9330*/  HADD2.F32 R3, -RZ, R99.H0_H0 ;  /* 0x20000063ff037230 */ /* 0x000fe40000004100 */
[C---:B------:R-:W-:Y:S01]  /*9340*/  FMUL R19, R78.reuse, R19 ;  /* 0x000000134e137220 */ /* 0x040fe20000400000 */
[----:B------:R-:W-:Y:S02]  /*9350*/  HADD2.F32 R4, -RZ, R107.H1_H1 ;  /* 0x3000006bff047230 */ /* 0x000fe40000004100 */
[C---:B------:R-:W-:Y:S01]  /*9360*/  FFMA R13, R81.reuse, R0, R13 ;  /* 0x00000000510d7223 */ /* 0x040fe2000000000d */
[----:B------:R-:W-:Y:S02]  /*9370*/  HADD2.F32 R0, -RZ, R104.H1_H1 ;  /* 0x30000068ff007230 */ /* 0x000fe40000004100 */
[C---:B------:R-:W-:Y:S01]  /*9380*/  FFMA R14, R81.reuse, R3, R14 ;  /* 0x00000003510e7223 */ /* 0x040fe2000000000e */
[--C-:B------:R-:W-:Y:S02]  /*9390*/  HADD2.F32 R3, -RZ, R106.reuse.H0_H0 ;  /* 0x2000006aff037230 */ /* 0x100fe40000004100 */
[C---:B------:R-:W-:Y:S01]  /*93a0*/  FFMA R19, R81.reuse, R2, R19 ;  /* 0x0000000251137223 */ /* 0x040fe20000000013 */
[----:B------:R-:W-:Y:S02]  /*93b0*/  HADD2.F32 R2, -RZ, R105.H0_H0 ;  /* 0x20000069ff027230 */ /* 0x000fe40000004100 */
[C---:B------:R-:W-:Y:S01]  /*93c0*/  FFMA R16, R81.reuse, R5, R16 ;  /* 0x0000000551107223 */ /* 0x040fe20000000010 */
[----:B------:R-:W-:Y:S02]  /*93d0*/  HADD2.F32 R5, -RZ, R107.H0_H0 ;  /* 0x2000006bff057230 */ /* 0x000fe40000004100 */
[C---:B------:R-:W-:Y:S01]  /*93e0*/  FFMA R17, R81.reuse, R0, R17 ;  /* 0x0000000051117223 */ /* 0x040fe20000000011 */
[----:B------:R-:W-:Y:S02]  /*93f0*/  HADD2.F32 R0, -RZ, R105.H1_H1 ;  /* 0x30000069ff007230 */ /* 0x000fe40000004100 */
[C---:B------:R-:W-:Y:S01]  /*9400*/  FMUL R23, R78.reuse, R23 ;  /* 0x000000174e177220 */ /* 0x040fe20000400000 */
[C---:B------:R-:W-:Y:S01]  /*9410*/  FFMA R18, R81.reuse, R2, R18 ;  /* 0x0000000251127223 */ /* 0x040fe20000000012 */
[----:B------:R-:W-:Y:S02]  /*9420*/  HADD2.F32 R2, -RZ, R106.H1_H1 ;  /* 0x3000006aff027230 */ /* 0x000fe40000004100 */
[C---:B------:R-:W-:Y:S01]  /*9430*/  FMUL R27, R78.reuse, R27 ;  /* 0x0000001b4e1b7220 */ /* 0x040fe20000400000 */
[C---:B------:R-:W-:Y:S01]  /*9440*/  FFMA R23, R81.reuse, R0, R23 ;  /* 0x0000000051177223 */ /* 0x040fe20000000017 */
[----:B------:R-:W-:Y:S02]  /*9450*/  HADD2.F32 R0, -RZ, R112.H0_H0 ;  /* 0x20000070ff007230 */ /* 0x000fe40000004100 */
[C---:B------:R-:W-:Y:S01]  /*9460*/  FFMA R20, R81.reuse, R3, R20 ;  /* 0x0000000351147223 */ /* 0x040fe20000000014 */
[----:B------:R-:W-:Y:S02]  /*9470*/  HADD2.F32 R3, -RZ, R114.H0_H0 ;  /* 0x20000072ff037230 */ /* 0x000fe40000004100 */
[C---:B------:R-:W-:Y:S01]  /*9480*/  FFMA R21, R81.reuse, R2, R21 ;  /* 0x0000000251157223 */ /* 0x040fe20000000015 */
[C---:B------:R-:W-:Y:S01]  /*9490*/  FFMA R22, R81.reuse, R5, R22 ;  /* 0x0000000551167223 */ /* 0x040fe20000000016 */
[C---:B------:R-:W-:Y:S01]  /*94a0*/  FFMA R27, R81.reuse, R4, R27 ;  /* 0x00000004511b7223 */ /* 0x040fe2000000001b */
[C---:B------:R-:W-:Y:S01]  /*94b0*/  FFMA R24, R81.reuse, R0, R24 ;  /* 0x0000000051187223 */ /* 0x040fe20000000018 */
[----:B------:R-:W-:Y:S02]  /*94c0*/  HADD2.F32 R2, -RZ, R112.H1_H1 ;  /* 0x30000070ff027230 */ /* 0x000fe40000004100 */
[C---:B------:R-:W-:Y:S01]  /*94d0*/  FMUL R31, R78.reuse, R31 ;  /* 0x0000001f4e1f7220 */ /* 0x040fe20000400000 */
[----:B------:R-:W-:Y:S02]  /*94e0*/  HADD2.F32 R0, -RZ, R113.H0_H0 ;  /* 0x20000071ff007230 */ /* 0x000fe40000004100 */
[C---:B------:R-:W-:Y:S01]  /*94f0*/  FMUL R35, R78.reuse, R35 ;  /* 0x000000234e237220 */ /* 0x040fe20000400000 */
[----:B------:R-:W-:Y:S02]  /*9500*/  HADD2.F32 R5, -RZ, R115.H0_H0 ;  /* 0x20000073ff057230 */ /* 0x000fe40000004100 */
[C---:B------:R-:W-:Y:S01]  /*9510*/  FFMA R25, R81.reuse, R2, R25 ;  /* 0x0000000251197223 */ /* 0x040fe20000000019 */
[----:B------:R-:W-:Y:S02]  /*9520*/  HADD2.F32 R2, -RZ, R114.H1_H1 ;  /* 0x30000072ff027230 */ /* 0x000fe40000004100 */
[----:B------:R-:W-:Y:S01]  /*9530*/  FFMA R26, R81, R0, R26 ;  /* 0x00000000511a7223 */ /* 0x000fe2000000001a */
[----:B------:R-:W-:Y:S02]  /*9540*/  HADD2.F32 R0, -RZ, R113.H1_H1 ;  /* 0x30000071ff007230 */ /* 0x000fe40000004100 */
[C---:B------:R-:W-:Y:S01]  /*9550*/  FMUL R39, R78.reuse, R39 ;  /* 0x000000274e277220 */ /* 0x040fe20000400000 */
[----:B------:R-:W-:Y:S01]  /*9560*/  HADD2.F32 R4, -RZ, R115.H1_H1 ;  /* 0x30000073ff047230 */ /* 0x000fe20000004100 */
[----:B------:R-:W-:Y:S01]  /*9570*/  F2FP.F16.F32.PACK_AB R95, R11, R6 ;  /* 0x000000060b5f723e */ /* 0x000fe200000000ff */
[C---:B------:R-:W-:Y:S01]  /*9580*/  FMUL R43, R78.reuse, R43 ;  /* 0x0000002b4e2b7220 */ /* 0x040fe20000400000 */
[C---:B------:R-:W-:Y:S01]  /*9590*/  FFMA R31, R81.reuse, R0, R31 ;  /* 0x00000000511f7223 */ /* 0x040fe2000000001f */
[--C-:B------:R-:W-:Y:S02]  /*95a0*/  HADD2.F32 R0, -RZ, R120.reuse.H0_H0 ;  /* 0x20000078ff007230 */ /* 0x100fe40000004100 */
[C---:B------:R-:W-:Y:S01]  /*95b0*/  FFMA R28, R81.reuse, R3, R28 ;  /* 0x00000003511c7223 */ /* 0x040fe2000000001c */
[----:B------:R1:W-:Y:S01]  /*95c0*/  STS.128 [R178+UR48+0x8400], R92 ;  /* 0x0084005cb2007988 */ /* 0x0003e20008000c30 */
[C---:B------:R-:W-:Y:S01]  /*95d0*/  FFMA R29, R81.reuse, R2, R29 ;  /* 0x00000002511d7223 */ /* 0x040fe2000000001d */
[C---:B------:R-:W-:Y:S01]  /*95e0*/  FFMA R30, R81.reuse, R5, R30 ;  /* 0x00000005511e7223 */ /* 0x040fe2000000001e */
[C---:B------:R-:W-:Y:S01]  /*95f0*/  FFMA R35, R81.reuse, R4, R35 ;  /* 0x0000000451237223 */ /* 0x040fe20000000023 */
[----:B------:R-:W-:Y:S02]  /*9600*/  HADD2.F32 R2, -RZ, R120.H1_H1 ;  /* 0x30000078ff027230 */ /* 0x000fe40000004100 */
[----:B------:R-:W-:Y:S01]  /*9610*/  FFMA R32, R81, R0, R32 ;  /* 0x0000000051207223 */ /* 0x000fe20000000020 */
[--C-:B------:R-:W-:Y:S01]  /*9620*/  HADD2.F32 R3, -RZ, R121.reuse.H0_H0 ;  /* 0x20000079ff037230 */ /* 0x100fe20000004100 */
[----:B------:R-:W-:Y:S01]  /*9630*/  F2FP.F16.F32.PACK_AB R8, R9, R8 ;  /* 0x000000080908723e */ /* 0x000fe200000000ff */
[----:B------:R-:W-:Y:S02]  /*9640*/  HADD2.F32 R0, -RZ, R121.H1_H1 ;  /* 0x30000079ff007230 */ /* 0x000fe40000004100 */
[C---:B------:R-:W-:Y:S01]  /*9650*/  FFMA R33, R81.reuse, R2, R33 ;  /* 0x0000000251217223 */ /* 0x040fe20000000021 */
[--C-:B------:R-:W-:Y:S02]  /*9660*/  HADD2.F32 R5, -RZ, R123.reuse.H0_H0 ;  /* 0x2000007bff057230 */ /* 0x100fe40000004100 */
[C---:B------:R-:W-:Y:S01]  /*9670*/  FFMA R34, R81.reuse, R3, R34 ;  /* 0x0000000351227223 */ /* 0x040fe20000000022 */
[--C-:B------:R-:W-:Y:S02]  /*9680*/  HADD2.F32 R3, -RZ, R122.reuse.H0_H0 ;  /* 0x2000007aff037230 */ /* 0x100fe40000004100 */
[----:B------:R-:W-:Y:S01]  /*9690*/  FFMA R39, R81, R0, R39 ;  /* 0x0000000051277223 */ /* 0x000fe20000000027 */
[----:B------:R-:W-:Y:S01]  /*96a0*/  HADD2.F32 R0, -RZ, R122.H1_H1 ;  /* 0x3000007aff007230 */ /* 0x000fe20000004100 */
[----:B------:R-:W-:Y:S01]  /*96b0*/  F2FP.F16.F32.PACK_AB R9, R15, R10 ;  /* 0x0000000a0f09723e */ /* 0x000fe200000000ff */
[----:B------:R-:W-:Y:S02]  /*96c0*/  HADD2.F32 R2, -RZ, R123.H1_H1 ;  /* 0x3000007bff027230 */ /* 0x000fe40000004100 */
[C---:B------:R-:W-:Y:S01]  /*96d0*/  FFMA R36, R81.reuse, R3, R36 ;  /* 0x0000000351247223 */ /* 0x040fe20000000024 */
[--C-:B------:R-:W-:Y:S02]  /*96e0*/  HADD2.F32 R3, -RZ, R129.reuse.H0_H0 ;  /* 0x20000081ff037230 */ /* 0x100fe40000004100 */
[C---:B------:R-:W-:Y:S01]  /*96f0*/  FFMA R37, R81.reuse, R0, R37 ;  /* 0x0000000051257223 */ /* 0x040fe20000000025 */
[C---:B------:R-:W-:Y:S01]  /*9700*/  FFMA R38, R81.reuse, R5, R38 ;  /* 0x0000000551267223 */ /* 0x040fe20000000026 */
[--C-:B------:R-:W-:Y:S02]  /*9710*/  HADD2.F32 R0, -RZ, R128.reuse.H0_H0 ;  /* 0x20000080ff007230 */ /* 0x100fe40000004100 */
[----:B------:R-:W-:Y:S01]  /*9720*/  FFMA R43, R81, R2, R43 ;  /* 0x00000002512b7223 */ /* 0x000fe2000000002b */
[----:B------:R-:W-:Y:S01]  /*9730*/  HADD2.F32 R2, -RZ, R128.H1_H1 ;  /* 0x30000080ff027230 */ /* 0x000fe20000004100 */
[----:B------:R-:W-:Y:S01]  /*9740*/  F2FP.F16.F32.PACK_AB R10, R13, R12 ;  /* 0x0000000c0d0a723e */ /* 0x000fe200000000ff */
[C---:B------:R-:W-:Y:S01]  /*9750*/  FMUL R47, R78.reuse, R47 ;  /* 0x0000002f4e2f7220 */ /* 0x040fe20000400000 */
[----:B------:R-:W-:Y:S01]  /*9760*/  F2FP.F16.F32.PACK_AB R11, R19, R14 ;  /* 0x0000000e130b723e */ /* 0x000fe200000000ff */
[C---:B------:R-:W-:Y:S01]  /*9770*/  FFMA R40, R81.reuse, R0, R40 ;  /* 0x0000000051287223 */ /* 0x040fe20000000028 */
[----:B------:R-:W-:Y:S02]  /*9780*/  HADD2.F32 R0, -RZ, R129.H1_H1 ;  /* 0x30000081ff007230 */ /* 0x000fe40000004100 */
[C---:B------:R-:W-:Y:S01]  /*9790*/  FFMA R41, R81.reuse, R2, R41 ;  /* 0x0000000251297223 */ /* 0x040fe20000000029 */
[----:B------:R-:W-:Y:S01]  /*97a0*/  FFMA R42, R81, R3, R42 ;  /* 0x00000003512a7223 */ /* 0x000fe2000000002a */
[----:B------:R1:W-:Y:S01]  /*97b0*/  STS.128 [R180+0x8400], R8 ;  /* 0x00840008b4007388 */ /* 0x0003e20000000c00 */
[--C-:B------:R-:W-:Y:S01]  /*97c0*/  HADD2.F32 R3, -RZ, R130.reuse.H0_H0 ;  /* 0x20000082ff037230 */ /* 0x100fe20000004100 */
[----:B------:R-:W-:Y:S01]  /*97d0*/  F2FP.F16.F32.PACK_AB R16, R17, R16 ;  /* 0x000000101110723e */ /* 0x000fe200000000ff */
[----:B------:R-:W-:Y:S01]  /*97e0*/  HADD2.F32 R2, -RZ, R130.H1_H1 ;  /* 0x30000082ff027230 */ /* 0x000fe20000004100 */
[----:B------:R-:W-:Y:S01]  /*97f0*/  F2FP.F16.F32.PACK_AB R17, R23, R18 ;  /* 0x000000121711723e */ /* 0x000fe200000000ff */
[----:B------:R-:W-:Y:S01]  /*9800*/  FFMA R47, R81, R0, R47 ;  /* 0x00000000512f7223 */ /* 0x000fe2000000002f */
[--C-:B------:R-:W-:Y:S01]  /*9810*/  HADD2.F32 R5, -RZ, R131.reuse.H0_H0 ;  /* 0x20000083ff057230 */ /* 0x100fe20000004100 */
[----:B------:R-:W-:Y:S01]  /*9820*/  F2FP.F16.F32.PACK_AB R18, R21, R20 ;  /* 0x000000141512723e */ /* 0x000fe200000000ff */
[----:B------:R-:W-:Y:S01]  /*9830*/  HADD2.F32 R0, -RZ, R131.H1_H1 ;  /* 0x30000083ff007230 */ /* 0x000fe20000004100 */
[----:B------:R-:W-:Y:S01]  /*9840*/  F2FP.F16.F32.PACK_AB R19, R27, R22 ;  /* 0x000000161b13723e */ /* 0x000fe200000000ff */
[C---:B------:R-:W-:Y:S01]  /*9850*/  FMUL R51, R78.reuse, R51 ;  /* 0x000000334e337220 */ /* 0x040fe20000400000 */
[C---:B------:R-:W-:Y:S01]  /*9860*/  FFMA R44, R81.reuse, R3, R44 ;  /* 0x00000003512c7223 */ /* 0x040fe2000000002c */
[C---:B------:R-:W-:Y:S01]  /*9870*/  FFMA R45, R81.reuse, R2, R45 ;  /* 0x00000002512d7223 */ /* 0x040fe2000000002d */
[C---:B------:R-:W-:Y:S01]  /*9880*/  FFMA R46, R81.reuse, R5, R46 ;  /* 0x00000005512e7223 */ /* 0x040fe2000000002e */
[----:B------:R1:W-:Y:S01]  /*9890*/  STS.128 [R177+0x8400], R16 ;  /* 0x00840010b1007388 */ /* 0x0003e20000000c00 */
[----:B------:R-:W-:Y:S01]  /*98a0*/  FFMA R51, R81, R0, R51 ;  /* 0x0000000051337223 */ /* 0x000fe20000000033 */
[--C-:B------:R-:W-:Y:S01]  /*98b0*/  HADD2.F32 R3, -RZ, R136.reuse.H0_H0 ;  /* 0x20000088ff037230 */ /* 0x100fe20000004100 */
[----:B------:R-:W-:Y:S01]  /*98c0*/  F2FP.F16.F32.PACK_AB R24, R25, R24 ;  /* 0x000000181918723e */ /* 0x000fe200000000ff */
[----:B------:R-:W-:Y:S01]  /*98d0*/  HADD2.F32 R0, -RZ, R136.H1_H1 ;  /* 0x30000088ff007230 */ /* 0x000fe20000004100 */
[----:B------:R-:W-:Y:S01]  /*98e0*/  F2FP.F16.F32.PACK_AB R25, R31, R26 ;  /* 0x0000001a1f19723e */ /* 0x000fe200000000ff */
        /* <DEDUP_REMOVED lines=16> */
[----:B------:R-:W-:Y:S01]  /*99f0*/  FFMA R52, R81, R0, R52 ;  /* 0x0000000051347223 */ /* 0x000fe20000000034 */
[----:B------:R-:W-:Y:S01]  /*9a00*/  F2FP.F16.F32.PACK_AB R35, R43, R38 ;  /* 0x000000262b23723e */ /* 0x000fe200000000ff */
[C---:B------:R-:W-:Y:S01]  /*9a10*/  FFMA R53, R81.reuse, R2, R53 ;  /* 0x0000000251357223 */ /* 0x040fe20000000035 */
[----:B------:R-:W-:Y:S01]  /*9a20*/  FFMA R54, R81, R3, R54 ;  /* 0x0000000351367223 */ /* 0x000fe20000000036 */
[----:B------:R-:W-:Y:S01]  /*9a30*/  HADD2.F32 R0, -RZ, R139.H1_H1 ;  /* 0x3000008bff007230 */ /* 0x000fe20000004100 */
[----:B------:R-:W-:Y:S01]  /*9a40*/  F2FP.F16.F32.PACK_AB R40, R41, R40 ;  /* 0x000000282928723e */ /* 0x000fe200000000ff */
[----:B------:R1:W-:Y:S01]  /*9a50*/  STS.128 [R175+0x8400], R32 ;  /* 0x00840020af007388 */ /* 0x0003e20000000c00 */
[C---:B------:R-:W-:Y:S01]  /*9a60*/  FMUL R59, R78.reuse, R59 ;  /* 0x0000003b4e3b7220 */ /* 0x040fe20000400000 */
[--C-:B------:R-:W-:Y:S01]  /*9a70*/  HADD2.F32 R3, -RZ, R144.reuse.H0_H0 ;  /* 0x20000090ff037230 */ /* 0x100fe20000004100 */
[----:B------:R-:W-:Y:S01]  /*9a80*/  F2FP.F16.F32.PACK_AB R41, R47, R42 ;  /* 0x0000002a2f29723e */ /* 0x000fe200000000ff */
[----:B------:R-:W-:Y:S01]  /*9a90*/  HADD2.F32 R2, -RZ, R144.H1_H1 ;  /* 0x30000090ff027230 */ /* 0x000fe20000004100 */
[----:B------:R-:W-:Y:S01]  /*9aa0*/  F2FP.F16.F32.PACK_AB R42, R45, R44 ;  /* 0x0000002c2d2a723e */ /* 0x000fe200000000ff */
[--C-:B------:R-:W-:Y:S01]  /*9ab0*/  HADD2.F32 R5, -RZ, R145.reuse.H0_H0 ;  /* 0x20000091ff057230 */ /* 0x100fe20000004100 */
        /* <DEDUP_REMOVED lines=8> */
[----:B------:R-:W-:Y:S01]  /*9b40*/  FFMA R58, R81, R5, R58 ;  /* 0x00000005513a7223 */ /* 0x000fe2000000003a */
[----:B------:R-:W-:Y:S01]  /*9b50*/  HADD2.F32 R2, -RZ, R146.H1_H1 ;  /* 0x30000092ff027230 */ /* 0x000fe20000004100 */
[----:B------:R-:W-:Y:S01]  /*9b60*/  F2FP.F16.F32.PACK_AB R48, R49, R48 ;  /* 0x000000303130723e */ /* 0x000fe200000000ff */
[--C-:B------:R-:W-:Y:S01]  /*9b70*/  HADD2.F32 R5, -RZ, R147.reuse.H0_H0 ;  /* 0x20000093ff057230 */ /* 0x100fe20000004100 */
[----:B------:R-:W-:Y:S01]  /*9b80*/  F2FP.F16.F32.PACK_AB R49, R55, R50 ;  /* 0x000000323731723e */ /* 0x000fe200000000ff */
[----:B------:R-:W-:Y:S02]  /*9b90*/  HADD2.F32 R4, -RZ, R147.H1_H1 ;  /* 0x30000093ff047230 */ /* 0x000fe40000004100 */
[----:B------:R-:W-:Y:S01]  /*9ba0*/  FFMA R63, R81, R0, R63 ;  /* 0x00000000513f7223 */ /* 0x000fe2000000003f */
[----:B------:R-:W-:Y:S01]  /*9bb0*/  FMUL R67, R78, R67 ;  /* 0x000000434e437220 */ /* 0x000fe20000400000 */
[----:B------:R-:W-:Y:S01]  /*9bc0*/  F2FP.F16.F32.PACK_AB R50, R53, R52 ;  /* 0x000000343532723e */ /* 0x000fe200000000ff */
[----:B------:R-:W-:Y:S01]  /*9bd0*/  FFMA R60, R81, R3, R60 ;  /* 0x00000003513c7223 */ /* 0x000fe2000000003c */
[----:B------:R-:W-:Y:S01]  /*9be0*/  F2FP.F16.F32.PACK_AB R51, R59, R54 ;  /* 0x000000363b33723e */ /* 0x000fe200000000ff */
[C---:B------:R-:W-:Y:S01]  /*9bf0*/  FFMA R61, R81.reuse, R2, R61 ;  /* 0x00000002513d7223 */ /* 0x040fe2000000003d */
[C---:B------:R-:W-:Y:S01]  /*9c00*/  FFMA R62, R81.reuse, R5, R62 ;  /* 0x00000005513e7223 */ /* 0x040fe2000000003e */
[----:B------:R-:W-:Y:S01]  /*9c10*/  FFMA R67, R81, R4, R67 ;  /* 0x0000000451437223 */ /* 0x000fe20000000043 */
[----:B------:R-:W-:Y:S01]  /*9c20*/  F2FP.F16.F32.PACK_AB R56, R57, R56 ;  /* 0x000000383938723e */ /* 0x000fe200000000ff */
[----:B------:R1:W-:Y:S01]  /*9c30*/  STS.128 [R174+0x8400], R48 ;  /* 0x00840030ae007388 */ /* 0x0003e20000000c00 */
[----:B------:R-:W-:Y:S02]  /*9c40*/  F2FP.F16.F32.PACK_AB R57, R63, R58 ;  /* 0x0000003a3f39723e */ /* 0x000fe400000000ff */
        /* <DEDUP_REMOVED lines=22> */
.L_x_133:
[----:B------:R-:W-:Y:S05]  /*9db0*/  BSYNC.RECONVERGENT B0 ;  /* 0x0000000000007941 */ /* 0x000fea0003800200 */
.L_x_132:
        /* <DEDUP_REMOVED lines=13> */
[----:B-1----:R-:W-:Y:S04]  /*9e90*/  @P1 IADD3 R9, PT, PT, R87, UR48, RZ ;  /* 0x0000003057091c10 */ /* 0x002fe8000fffe0ff */
[----:B------:R-:W-:Y:S01]  /*9ea0*/  @P1 IADD3 R7, PT, PT, R102, R9, RZ ;  /* 0x0000000966071210 */ /* 0x000fe20007ffe0ff */
[--C-:B------:R-:W-:Y:S02]  /*9eb0*/  @P1 IMAD.IADD R5, R100, 0x1, R9.reuse ;  /* 0x0000000164051824 */ /* 0x100fe400078e0209 */
[----:B------:R-:W-:Y:S01]  /*9ec0*/  @P1 IMAD.IADD R2, R108, 0x1, R9 ;  /* 0x000000016c021824 */ /* 0x000fe200078e0209 */
[----:B------:R-:W-:Y:S06]  /*9ed0*/  @P0 BRA `(.L_x_137) ;  /* 0x00000000000c0947 */ /* 0x000fec0003800000 */
[----:B------:R-:W-:Y:S04]  /*9ee0*/  SHF.L.U32 R0, R167, 0x1f, RZ ;  /* 0x0000001fa7007819 */ /* 0x000fe800000006ff */
[----:B------:R-:W1:Y:S02]  /*9ef0*/  SYNCS.PHASECHK.TRANS64.TRYWAIT P0, [R3+URZ+0x50], R0 ;  /* 0x00005000030075a7 */ /* 0x000e6400080011ff */
[----:B-1----:R-:W-:Y:S05]  /*9f00*/  @!P0 BRA `(.L_x_138) ;  /* 0x0000002000888947 */ /* 0x002fea0003800000 */
.L_x_137:
[----:B------:R-:W-:Y:S05]  /*9f10*/  BSYNC B0 ;  /* 0x0000000000007941 */ /* 0x000fea0003800000 */
.L_x_136:
[----:B------:R-:W-:Y:S11]  /*9f20*/  ISETP.NE.AND P0, PT, R103, RZ, PT ;  /* 0x000000ff6700720c */ /* 0x000ff60003f05270 */
[----:B------:R-:W-:Y:S02]  /*9f30*/  @!UPT UIADD3 URZ, UPT, UPT, URZ, URZ, URZ ;  /* 0x000000fffffff290 */ /* 0x000fe4000fffe0ff */
[----:B------:R2:W3:Y:S01]  /*9f40*/  @P0 LDS.128 R88, [R87+UR48+0x400] ;  /* 0x0004003057580984 */ /* 0x0004e20008000c00 */
[----:B-1----:R-:W-:Y:S01]  /*9f50*/  @P0 IMAD.IADD R3, R102, 0x1, R5 ;  /* 0x0000000166030824 */ /* 0x002fe200078e0205 */
[C---:B------:R-:W-:Y:S01]  /*9f60*/  @P0 IADD3 R4, PT, PT, R108.reuse, R5, RZ ;  /* 0x000000056c040210 */ /* 0x040fe20007ffe0ff */
[C---:B------:R-:W-:Y:S01]  /*9f70*/  @P0 IMAD.IADD R0, R108.reuse, 0x1, R7 ;  /* 0x000000016c000824 */ /* 0x040fe200078e0207 */
[----:B------:R2:W4:Y:S02]  /*9f80*/  @P0 LDS.128 R96, [R2+0x400] ;  /* 0x0004000002600984 */ /* 0x0005240000000c00 */
[----:B------:R-:W-:Y:S02]  /*9f90*/  @P0 IADD3 R108, PT, PT, R108, R3, RZ ;  /* 0x000000036c6c0210 */ /* 0x000fe40007ffe0ff */
[----:B------:R2:W1:Y:S04]  /*9fa0*/  @P0 LDS.128 R104, [R7+0x400] ;  /* 0x0004000007680984 */ /* 0x0004680000000c00 */
[----:B------:R2:W1:Y:S04]  /*9fb0*/  @P0 LDS.128 R112, [R0+0x400] ;  /* 0x0004000000700984 */ /* 0x0004680000000c00 */
[----:B------:R2:W1:Y:S04]  /*9fc0*/  @P0 LDS.128 R120, [R5+0x400] ;  /* 0x0004000005780984 */ /* 0x0004680000000c00 */
[----:B------:R2:W1:Y:S04]  /*9fd0*/  @P0 LDS.128 R128, [R4+0x400] ;  /* 0x0004000004800984 */ /* 0x0004680000000c00 */
[----:B------:R2:W1:Y:S04]  /*9fe0*/  @P0 LDS.128 R136, [R3+0x400] ;  /* 0x0004000003880984 */ /* 0x0004680000000c00 */
[----:B------:R2:W1:Y:S02]  /*9ff0*/  @P0 LDS.128 R144, [R108+0x400] ;  /* 0x000400006c900984 */ /* 0x0004640000000c00 */
.L_x_135:
[----:B------:R-:W-:Y:S05]  /*a000*/  BSYNC B1 ;  /* 0x0000000000017941 */ /* 0x000fea0003800000 */
.L_x_134:
[----:B--2---:R-:W-:Y:S05]  /*a010*/  VIADD R3, R80, 0xc0 ;  /* 0x000000c050037836 */ /* 0x004fea0000000000 */
[----:B------:R-:W-:Y:S04]  /*a020*/  SHF.R.U32.HI R3, RZ, 0x15, R3 ;  /* 0x00000015ff037819 */ /* 0x000fe80000011603 */
[----:B------:R-:W-:Y:S11]  /*a030*/  LOP3.LUT P0, RZ, R3, 0x3, R162, 0x48, !PT ;  /* 0x0000000303ff7812 */ /* 0x000ff600078048a2 */
[----:B------:R-:W-:Y:S02]  /*a040*/  @!UPT UIADD3 URZ, UPT, UPT, URZ, URZ, URZ ;  /* 0x000000fffffff290 */ /* 0x000fe4000fffe0ff */
[----:B------:R-:W-:Y:S05]  /*a050*/  @!P0 BRA `(.L_x_139) ;  /* 0x0000000000408947 */ /* 0x000fea0003800000 */
[----:B------:R-:W2:Y:S01]  /*a060*/  LDCU.64 UR8, c[0x4][0x70] ;  /* 0x01000e00ff0877ac */ /* 0x000ea20008000a00 */
[----:B------:R-:W-:Y:S01]  /*a070*/  MOV R3, 0x0 ;  /* 0x0000000000037802 */ /* 0x000fe20000000f00 */
[----:B------:R-:W-:Y:S02]  /*a080*/  HFMA2 R12, -RZ, RZ, 0, 5.9604644775390625e-08 ;  /* 0x00000001ff0c7431 */ /* 0x000fe400000001ff */
[----:B-1----:R-:W-:Y:S02]  /*a090*/  IMAD.MOV.U32 R8, RZ, RZ, 0x192 ;  /* 0x00000192ff087424 */ /* 0x002fe400078e00ff */
[----:B------:R-:W-:Y:S01]  /*a0a0*/  IMAD.MOV.U32 R13, RZ, RZ, RZ ;  /* 0x000000ffff0d7224 */ /* 0x000fe200078e00ff */
[----:B------:R-:W1:Y:S01]  /*a0b0*/  LDCU.64 UR6, c[0x4][0x78] ;  /* 0x01000f00ff0677ac */ /* 0x000e620008000a00 */
[----:B------:R-:W3:Y:S01]  /*a0c0*/  LDC.64 R2, c[0x4][R3] ;  /* 0x0100000003027b82 */ /* 0x000ee20000000a00 */
[----:B------:R-:W5:Y:S01]  /*a0d0*/  LDCU.64 UR4, c[0x4][0x10] ;  /* 0x01000200ff0477ac */ /* 0x000f620008000a00 */
[----:B--2---:R-:W-:Y:S01]  /*a0e0*/  MOV R5, UR9 ;  /* 0x0000000900057c02 */ /* 0x004fe20008000f00 */
[----:B------:R-:W-:Y:S01]  /*a0f0*/  IMAD.U32 R4, RZ, RZ, UR8 ;  /* 0x00000008ff047e24 */ /* 0x000fe2000f8e00ff */
[----:B-1----:R-:W-:Y:S01]  /*a100*/  MOV R7, UR7 ;  /* 0x0000000700077c02 */ /* 0x002fe20008000f00 */
[----:B------:R-:W-:Y:S01]  /*a110*/  IMAD.U32 R6, RZ, RZ, UR6 ;  /* 0x00000006ff067e24 */ /* 0x000fe2000f8e00ff */
[----:B-----5:R-:W-:Y:S01]  /*a120*/  MOV R11, UR5 ;  /* 0x00000005000b7c02 */ /* 0x020fe20008000f00 */
[----:B------:R-:W-:Y:S02]  /*a130*/  IMAD.U32 R10, RZ, RZ, UR4 ;  /* 0x00000004ff0a7e24 */ /* 0x000fe4000f8e00ff */
[----:B------:R-:W-:Y:S07]  /*a140*/  LEPC R20, `(.L_x_139) ;  /* 0x000000001014794e */ /* 0x000fee0000000000 */
[----:B---34-:R-:W-:Y:S05]  /*a150*/  CALL.ABS.NOINC R2 ;  /* 0x0000000002007343 */ /* 0x018fea0003c00000 */
.L_x_139:
[----:B------:R-:W-:Y:S01]  /*a160*/  ISETP.NE.AND P0, PT, R170, RZ, PT ;  /* 0x000000ffaa00720c */ /* 0x000fe20003f05270 */
[----:B------:R-:W-:Y:S05]  /*a170*/  WARPSYNC.ALL ;  /* 0x0000000000007948 */ /* 0x000fea0003800000 */
[----:B------:R-:W-:Y:S01]  /*a180*/  R2UR UR4, R80 ;  /* 0x00000000500472ca */ /* 0x000fe200000e0000 */
[--C-:B---3--:R-:W-:Y:S01]  /*a190*/  HADD2.F32 R82, -RZ, R88.reuse.H0_H0 ;  /* 0x20000058ff527230 */ /* 0x108fe20000004100 */
[----:B------:R-:W-:Y:S01]  /*a1a0*/  IADD3 R179, PT, PT, R179, 0xd0, RZ ;  /* 0x000000d0b3b37810 */ /* 0x000fe20007ffe0ff */
[----:B------:R-:W-:Y:S01]  /*a1b0*/  HADD2.F32 R84, -RZ, R88.H1_H1 ;  /* 0x30000058ff547230 */ /* 0x000fe20000004100 */
[----:B------:R-:W-:Y:S01]  /*a1c0*/  BSSY.RECONVERGENT B0, `(.L_x_140) ;  /* 0x00000fc000007945 */ /* 0x000fe20003800200 */
[--C-:B------:R-:W-:Y:S01]  /*a1d0*/  HADD2.F32 R83, -RZ, R89.reuse.H0_H0 ;  /* 0x20000059ff537230 */ /* 0x100fe20000004100 */
[----:B------:R-:W-:Y:S01]  /*a1e0*/  LOP3.LUT R179, R179, 0xfefffff8, RZ, 0xc0, !PT ;  /* 0xfefffff8b3b37812 */ /* 0x000fe200078ec0ff */
[----:B------:R-:W-:Y:S02]  /*a1f0*/  HADD2.F32 R86, -RZ, R89.H1_H1 ;  /* 0x30000059ff567230 */ /* 0x000fe40000004100 */
[--C-:B------:R-:W-:Y:S02]  /*a200*/  HADD2.F32 R85, -RZ, R90.reuse.H0_H0 ;  /* 0x2000005aff557230 */ /* 0x100fe40000004100 */
[----:B------:R-:W-:Y:S02]  /*a210*/  HADD2.F32 R88, -RZ, R90.H1_H1 ;  /* 0x3000005aff587230 */ /* 0x000fe40000004100 */
[----:B-1----:R-:W1:Y:S01]  /*a220*/  LDTM.x64 R4, tmem[UR4+0xc0] ;  /* 0x0000c004000479ee */ /* 0x002e620008340000 */
[----:B------:R-:W-:Y:S01]  /*a230*/  NOP ;  /* 0x0000000000007918 */ /* 0x000fe20000000000 */
[----:B-1----:R1:W-:Y:S01]  /*a240*/  SYNCS.ARRIVE.TRANS64.RED.A1T0 RZ, [R179+URZ], RZ ;  /* 0x000000ffb3ff79a7 */ /* 0x0023e200081004ff */
[--C-:B------:R-:W-:Y:S02]  /*a250*/  HADD2.F32 R87, -RZ, R91.reuse.H0_H0 ;  /* 0x2000005bff577230 */ /* 0x100fe40000004100 */
[----:B------:R-:W-:Y:S02]  /*a260*/  HADD2.F32 R90, -RZ, R91.H1_H1 ;  /* 0x3000005bff5a7230 */ /* 0x000fe40000004100 */
[--C-:B----4-:R-:W-:Y:S02]  /*a270*/  HADD2.F32 R89, -RZ, R96.reuse.H0_H0 ;  /* 0x20000060ff597230 */ /* 0x110fe40000004100 */
[----:B------:R-:W-:Y:S02]  /*a280*/  HADD2.F32 R91, -RZ, R96.H1_H1 ;  /* 0x30000060ff5b7230 */ /* 0x000fe40000004100 */
[--C-:B------:R-:W-:Y:S02]  /*a290*/  HADD2.F32 R92, -RZ, R97.reuse.H0_H0 ;  /* 0x20000061ff5c7230 */ /* 0x100fe40000004100 */
[----:B------:R-:W-:Y:S02]  /*a2a0*/  HADD2.F32 R94, -RZ, R97.H1_H1 ;  /* 0x30000061ff5e7230 */ /* 0x000fe40000004100 */
[--C-:B------:R-:W-:Y:S02]  /*a2b0*/  HADD2.F32 R93, -RZ, R98.reuse.H0_H0 ;  /* 0x20000062ff5d7230 */ /* 0x100fe40000004100 */
[----:B------:R-:W-:Y:S02]  /*a2c0*/  HADD2.F32 R96, -RZ, R98.H1_H1 ;  /* 0x30000062ff607230 */ /* 0x000fe40000004100 */
[--C-:B------:R-:W-:Y:S02]  /*a2d0*/  HADD2.F32 R95, -RZ, R99.reuse.H0_H0 ;  /* 0x20000063ff5f7230 */ /* 0x100fe40000004100 */
[----:B------:R-:W-:Y:S02]  /*a2e0*/  HADD2.F32 R98, -RZ, R99.H1_H1 ;  /* 0x30000063ff627230 */ /* 0x000fe40000004100 */
[--C-:B------:R-:W-:Y:S02]  /*a2f0*/  HADD2.F32 R97, -RZ, R104.reuse.H0_H0 ;  /* 0x20000068ff617230 */ /* 0x100fe40000004100 */
[C---:B------:R-:W-:Y:S01]  /*a300*/  FMUL R4, R78.reuse, R4 ;  /* 0x000000044e047220 */ /* 0x040fe20000400000 */
[C---:B------:R-:W-:Y:S01]  /*a310*/  FMUL R5, R78.reuse, R5 ;  /* 0x000000054e057220 */ /* 0x040fe20000400000 */
[C---:B------:R-:W-:Y:S01]  /*a320*/  FMUL R6, R78.reuse, R6 ;  /* 0x000000064e067220 */ /* 0x040fe20000400000 */
[C---:B------:R-:W-:Y:S01]  /*a330*/  FMUL R7, R78.reuse, R7 ;  /* 0x000000074e077220 */ /* 0x040fe20000400000 */
[C---:B------:R-:W-:Y:S01]  /*a340*/  FFMA R4, R81.reuse, R82, R4 ;  /* 0x0000005251047223 */ /* 0x040fe20000000004 */
[C---:B------:R-:W-:Y:S01]  /*a350*/  FFMA R5, R81.reuse, R84, R5 ;  /* 0x0000005451057223 */ /* 0x040fe20000000005 */
[C---:B------:R-:W-:Y:S01]  /*a360*/  FFMA R6, R81.reuse, R83, R6 ;  /* 0x0000005351067223 */ /* 0x040fe20000000006 */
[----:B------:R-:W-:Y:S01]  /*a370*/  FFMA R7, R81, R86, R7 ;  /* 0x0000005651077223 */ /* 0x000fe20000000007 */
[C---:B------:R-:W-:Y:S01]  /*a380*/  FMUL R8, R78.reuse, R8 ;  /* 0x000000084e087220 */ /* 0x040fe20000400000 */
[C---:B------:R-:W-:Y:S01]  /*a390*/  FMUL R9, R78.reuse, R9 ;  /* 0x000000094e097220 */ /* 0x040fe20000400000 */
[----:B------:R-:W-:Y:S01]  /*a3a0*/  F2FP.F16.F32.PACK_AB R4, R5, R4 ;  /* 0x000000040504723e */ /* 0x000fe200000000ff */
[C---:B------:R-:W-:Y:S01]  /*a3b0*/  FMUL R10, R78.reuse, R10 ;  /* 0x0000000a4e0a7220 */ /* 0x040fe20000400000 */
[----:B------:R-:W-:Y:S01]  /*a3c0*/  F2FP.F16.F32.PACK_AB R5, R7, R6 ;  /* 0x000000060705723e */ /* 0x000fe200000000ff */
[C---:B------:R-:W-:Y:S01]  /*a3d0*/  FFMA R8, R81.reuse, R85, R8 ;  /* 0x0000005551087223 */ /* 0x040fe20000000008 */
[C---:B------:R-:W-:Y:S01]  /*a3e0*/  FFMA R9, R81.reuse, R88, R9 ;  /* 0x0000005851097223 */ /* 0x040fe20000000009 */
[----:B------:R-:W-:Y:S01]  /*a3f0*/  FFMA R10, R81, R87, R10 ;  /* 0x00000057510a7223 */ /* 0x000fe2000000000a */
[C---:B------:R-:W-:Y:S01]  /*a400*/  FMUL R11, R78.reuse, R11 ;  /* 0x0000000b4e0b7220 */ /* 0x040fe20000400000 */
[C---:B------:R-:W-:Y:S01]  /*a410*/  FMUL R0, R78.reuse, R12 ;  /* 0x0000000c4e007220 */ /* 0x040fe20000400000 */
[C---:B------:R-:W-:Y:S01]  /*a420*/  FMUL R2, R78.reuse, R13 ;  /* 0x0000000d4e027220 */ /* 0x040fe20000400000 */
[----:B------:R-:W-:Y:S01]  /*a430*/  F2FP.F16.F32.PACK_AB R6, R9, R8 ;  /* 0x000000080906723e */ /* 0x000fe200000000ff */
[C---:B------:R-:W-:Y:S01]  /*a440*/  FFMA R11, R81.reuse, R90, R11 ;  /* 0x0000005a510b7223 */ /* 0x040fe2000000000b */
[C---:B------:R-:W-:Y:S01]  /*a450*/  FFMA R0, R81.reuse, R89, R0 ;  /* 0x0000005951007223 */ /* 0x040fe20000000000 */
[----:B------:R-:W-:Y:S01]  /*a460*/  FFMA R2, R81, R91, R2 ;  /* 0x0000005b51027223 */ /* 0x000fe20000000002 */
[C---:B------:R-:W-:Y:S01]  /*a470*/  FMUL R3, R78.reuse, R14 ;  /* 0x0000000e4e037220 */ /* 0x040fe20000400000 */
[C---:B------:R-:W-:Y:S01]  /*a480*/  FMUL R15, R78.reuse, R15 ;  /* 0x0000000f4e0f7220 */ /* 0x040fe20000400000 */
[----:B------:R-:W-:Y:S01]  /*a490*/  F2FP.F16.F32.PACK_AB R7, R11, R10 ;  /* 0x0000000a0b07723e */ /* 0x000fe200000000ff */
[----:B------:R-:W-:Y:S01]  /*a4a0*/  FMUL R12, R78, R16 ;  /* 0x000000104e0c7220 */ /* 0x000fe20000400000 */
[----:B------:R-:W-:Y:S01]  /*a4b0*/  F2FP.F16.F32.PACK_AB R8, R2, R0 ;  /* 0x000000000208723e */ /* 0x000fe200000000ff */
[C---:B------:R-:W-:Y:S01]  /*a4c0*/  FFMA R3, R81.reuse, R92, R3 ;  /* 0x0000005c51037223 */ /* 0x040fe20000000003 */
[C---:B------:R-:W-:Y:S01]  /*a4d0*/  FFMA R15, R81.reuse, R94, R15 ;  /* 0x0000005e510f7223 */ /* 0x040fe2000000000f */
[----:B------:R1:W-:Y:S01]  /*a4e0*/  STS.128 [R178+UR48+0xc400], R4 ;  /* 0x00c40004b2007988 */ /* 0x0003e20008000c30 */
[----:B------:R-:W-:Y:S01]  /*a4f0*/  FFMA R12, R81, R93, R12 ;  /* 0x0000005d510c7223 */ /* 0x000fe2000000000c */
[C---:B------:R-:W-:Y:S01]  /*a500*/  FMUL R13, R78.reuse, R17 ;  /* 0x000000114e0d7220 */ /* 0x040fe20000400000 */
[C---:B------:R-:W-:Y:S01]  /*a510*/  FMUL R14, R78.reuse, R18 ;  /* 0x000000124e0e7220 */ /* 0x040fe20000400000 */
[----:B------:R-:W-:Y:S01]  /*a520*/  F2FP.F16.F32.PACK_AB R9, R15, R3 ;  /* 0x000000030f09723e */ /* 0x000fe200000000ff */
[C---:B------:R-:W-:Y:S01]  /*a530*/  FMUL R19, R78.reuse, R19 ;  /* 0x000000134e137220 */ /* 0x040fe20000400000 */
[C---:B------:R-:W-:Y:S01]  /*a540*/  FFMA R13, R81.reuse, R96, R13 ;  /* 0x00000060510d7223 */ /* 0x040fe2000000000d */
[C---:B------:R-:W-:Y:S01]  /*a550*/  FFMA R14, R81.reuse, R95, R14 ;  /* 0x0000005f510e7223 */ /* 0x040fe2000000000e */
[----:B------:R-:W-:Y:S02]  /*a560*/  HADD2.F32 R100, -RZ, R104.H1_H1 ;  /* 0x30000068ff647230 */ /* 0x000fe40000004100 */
[----:B------:R-:W-:Y:S01]  /*a570*/  FFMA R19, R81, R98, R19 ;  /* 0x0000006251137223 */ /* 0x000fe20000000013 */
[C---:B------:R-:W-:Y:S01]  /*a580*/  FMUL R16, R78.reuse, R20 ;  /* 0x000000144e107220 */ /* 0x040fe20000400000 */
[----:B------:R-:W-:Y:S01]  /*a590*/  F2FP.F16.F32.PACK_AB R10, R13, R12 ;  /* 0x0000000c0d0a723e */ /* 0x000fe200000000ff */
[--C-:B------:R-:W-:Y:S02]  /*a5a0*/  HADD2.F32 R99, -RZ, R105.reuse.H0_H0 ;  /* 0x20000069ff637230 */ /* 0x100fe40000004100 */
[C---:B------:R-:W-:Y:S01]  /*a5b0*/  FMUL R17, R78.reuse, R21 ;  /* 0x000000154e117220 */ /* 0x040fe20000400000 */
[----:B------:R-:W-:Y:S01]  /*a5c0*/  F2FP.F16.F32.PACK_AB R11, R19, R14 ;  /* 0x0000000e130b723e */ /* 0x000fe200000000ff */
[C---:B------:R-:W-:Y:S01]  /*a5d0*/  FFMA R16, R81.reuse, R97, R16 ;  /* 0x0000006151107223 */ /* 0x040fe20000000010 */
[----:B------:R-:W-:Y:S02]  /*a5e0*/  HADD2.F32 R102, -RZ, R105.H1_H1 ;  /* 0x30000069ff667230 */ /* 0x000fe40000004100 */
[----:B------:R-:W-:Y:S01]  /*a5f0*/  FFMA R17, R81, R100, R17 ;  /* 0x0000006451117223 */ /* 0x000fe20000000011 */
[C---:B------:R-:W-:Y:S01]  /*a600*/  FMUL R18, R78.reuse, R22 ;  /* 0x000000164e127220 */ /* 0x040fe20000400000 */
[----:B------:R1:W-:Y:S01]  /*a610*/  STS.128 [R180+0xc400], R8 ;  /* 0x00c40008b4007388 */ /* 0x0003e20000000c00 */
[--C-:B------:R-:W-:Y:S02]  /*a620*/  HADD2.F32 R101, -RZ, R106.reuse.H0_H0 ;  /* 0x2000006aff657230 */ /* 0x100fe40000004100 */
[C---:B------:R-:W-:Y:S01]  /*a630*/  FMUL R23, R78.reuse, R23 ;  /* 0x000000174e177220 */ /* 0x040fe20000400000 */
[----:B------:R-:W-:Y:S01]  /*a640*/  F2FP.F16.F32.PACK_AB R16, R17, R16 ;  /* 0x000000101110723e */ /* 0x000fe200000000ff */
[C---:B------:R-:W-:Y:S01]  /*a650*/  FFMA R18, R81.reuse, R99, R18 ;  /* 0x0000006351127223 */ /* 0x040fe20000000012 */
[----:B------:R-:W-:Y:S02]  /*a660*/  HADD2.F32 R104, -RZ, R106.H1_H1 ;  /* 0x3000006aff687230 */ /* 0x000fe40000004100 */
[----:B------:R-:W-:Y:S01]  /*a670*/  FFMA R23, R81, R102, R23 ;  /* 0x0000006651177223 */ /* 0x000fe20000000017 */
[C---:B------:R-:W-:Y:S01]  /*a680*/  FMUL R20, R78.reuse, R24 ;  /* 0x000000184e147220 */ /* 0x040fe20000400000 */
[--C-:B------:R-:W-:Y:S02]  /*a690*/  HADD2.F32 R103, -RZ, R107.reuse.H0_H0 ;  /* 0x2000006bff677230 */ /* 0x100fe40000004100 */
[C---:B------:R-:W-:Y:S01]  /*a6a0*/  FMUL R21, R78.reuse, R25 ;  /* 0x000000194e157220 */ /* 0x040fe20000400000 */
[----:B------:R-:W-:Y:S01]  /*a6b0*/  HADD2.F32 R106, -RZ, R107.H1_H1 ;  /* 0x3000006bff6a7230 */ /* 0x000fe20000004100 */
[----:B------:R-:W-:Y:S01]  /*a6c0*/  F2FP.F16.F32.PACK_AB R17, R23, R18 ;  /* 0x000000121711723e */ /* 0x000fe200000000ff */
[C---:B------:R-:W-:Y:S01]  /*a6d0*/  FFMA R20, R81.reuse, R101, R20 ;  /* 0x0000006551147223 */ /* 0x040fe20000000014 */
        /* <DEDUP_REMOVED lines=16> */
[--C-:B------:R-:W-:Y:S01]  /*a7e0*/  HADD2.F32 R109, -RZ, R114.reuse.H0_H0 ;  /* 0x20000072ff6d7230 */ /* 0x100fe20000004100 */
[----:B------:R1:W-:Y:S01]  /*a7f0*/  STS.128 [R177+0xc400], R16 ;  /* 0x00c40010b1007388 */ /* 0x0003e20000000c00 */
        /* <DEDUP_REMOVED lines=69> */
[C---:B------:R-:W-:Y:S01]  /*ac50*/  FFMA R45, R81.reuse, R128, R45 ;  /* 0x00000080512d7223 */ /* 0x040fe2000000002d */
[C---:B------:R-:W-:Y:S01]  /*ac60*/  FMUL R46, R78.reuse, R50 ;  /* 0x000000324e2e7220 */ /* 0x040fe20000400000 */
[--C-:B------:R-:W-:Y:S02]  /*ac70*/  HADD2.F32 R129, -RZ, R136.reuse.H0_H0 ;  /* 0x20000088ff817230 */ /* 0x100fe40000004100 */
[C---:B------:R-:W-:Y:S01]  /*ac80*/  FMUL R51, R78.reuse, R51 ;  /* 0x000000334e337220 */ /* 0x040fe20000400000 */
[----:B------:R-:W-:Y:S02]  /*ac90*/  HADD2.F32 R132, -RZ, R136.H1_H1 ;  /* 0x30000088ff847230 */ /* 0x000fe40000004100 */
[C---:B------:R-:W-:Y:S01]  /*aca0*/  FMUL R48, R78.reuse, R52 ;  /* 0x000000344e307220 */ /* 0x040fe20000400000 */
[--C-:B------:R-:W-:Y:S02]  /*acb0*/  HADD2.F32 R131, -RZ, R137.reuse.H0_H0 ;  /* 0x20000089ff837230 */ /* 0x100fe40000004100 */
[C---:B------:R-:W-:Y:S01]  /*acc0*/  FMUL R49, R78.reuse, R53 ;  /* 0x000000354e317220 */ /* 0x040fe20000400000 */
[C---:B------:R-:W-:Y:S01]  /*acd0*/  FFMA R46, R81.reuse, R127, R46 ;  /* 0x0000007f512e7223 */ /* 0x040fe2000000002e */
[----:B------:R-:W-:Y:S02]  /*ace0*/  HADD2.F32 R134, -RZ, R137.H1_H1 ;  /* 0x30000089ff867230 */ /* 0x000fe40000004100 */
[C---:B------:R-:W-:Y:S01]  /*acf0*/  FMUL R50, R78.reuse, R54 ;  /* 0x000000364e327220 */ /* 0x040fe20000400000 */
[C---:B------:R-:W-:Y:S01]  /*ad00*/  FFMA R51, R81.reuse, R130, R51 ;  /* 0x0000008251337223 */ /* 0x040fe20000000033 */
        /* <DEDUP_REMOVED lines=11> */
[----:B------:R-:W-:Y:S01]  /*adc0*/  FFMA R55, R81, R134, R55 ;  /* 0x0000008651377223 */ /* 0x000fe20000000037 */
[--C-:B------:R-:W-:Y:S02]  /*add0*/  HADD2.F32 R137, -RZ, R144.reuse.H0_H0 ;  /* 0x20000090ff897230 */ /* 0x100fe40000004100 */
[C---:B------:R-:W-:Y:S01]  /*ade0*/  FMUL R59, R78.reuse, R59 ;  /* 0x0000003b4e3b7220 */ /* 0x040fe20000400000 */
[----:B------:R-:W-:Y:S01]  /*adf0*/  F2FP.F16.F32.PACK_AB R42, R45, R44 ;  /* 0x0000002c2d2a723e */ /* 0x000fe200000000ff */
[----:B------:R-:W-:Y:S01]  /*ae00*/  FFMA R52, R81, R133, R52 ;  /* 0x0000008551347223 */ /* 0x000fe20000000034 */
[----:B------:R-:W-:Y:S01]  /*ae10*/  F2FP.F16.F32.PACK_AB R43, R51, R46 ;  /* 0x0000002e332b723e */ /* 0x000fe200000000ff */
[----:B------:R-:W-:Y:S02]  /*ae20*/  HADD2.F32 R140, -RZ, R144.H1_H1 ;  /* 0x30000090ff8c7230 */ /* 0x000fe40000004100 */
[C---:B------:R-:W-:Y:S01]  /*ae30*/  FMUL R56, R78.reuse, R60 ;  /* 0x0000003c4e387220 */ /* 0x040fe20000400000 */
[C---:B------:R-:W-:Y:S01]  /*ae40*/  FFMA R53, R81.reuse, R136, R53 ;  /* 0x0000008851357223 */ /* 0x040fe20000000035 */
[--C-:B------:R-:W-:Y:S01]  /*ae50*/  HADD2.F32 R139, -RZ, R145.reuse.H0_H0 ;  /* 0x20000091ff8b7230 */ /* 0x100fe20000004100 */
[----:B------:R1:W-:Y:S01]  /*ae60*/  STS.128 [R183+0xc400], R40 ;  /* 0x00c40028b7007388 */ /* 0x0003e20000000c00 */
        /* <DEDUP_REMOVED lines=15> */
[----:B------:R-:W-:Y:S02]  /*af60*/  HADD2.F32 R146, -RZ, R147.H1_H1 ;  /* 0x30000093ff927230 */ /* 0x000fe40000004100 */
[C---:B------:R-:W-:Y:S01]  /*af70*/  FMUL R62, R78.reuse, R66 ;  /* 0x000000424e3e7220 */ /* 0x040fe20000400000 */
[----:B------:R-:W-:Y:S01]  /*af80*/  F2FP.F16.F32.PACK_AB R49, R55, R50 ;  /* 0x000000323731723e */ /* 0x000fe200000000ff */
        /* <DEDUP_REMOVED lines=31> */
.L_x_141:
[----:B------:R-:W-:Y:S05]  /*b180*/  BSYNC.RECONVERGENT B0 ;  /* 0x0000000000007941 */ /* 0x000fea0003800200 */
.L_x_140:
[----:B------:R-:W-:Y:S01]  /*b190*/  BAR.SYNC.DEFER_BLOCKING 0x1, 0x80 ;  /* 0x0042000000007b1d */ /* 0x000fe20000010000 */
[----:B------:R-:W-:Y:S01]  /*b1a0*/  UISETP.NE.AND UP0, UPT, UR49, -0x4, UPT ;  /* 0xfffffffc3100788c */ /* 0x000fe2000bf05270 */
[----:B------:R-:W-:Y:S08]  /*b1b0*/  IADD3 R76, PT, PT, R76, 0x1, RZ ;  /* 0x000000014c4c7810 */ /* 0x000ff00007ffe0ff */
[----:B------:R-:W-:Y:S05]  /*b1c0*/  BRA.U !UP0, `(.L_x_142) ;  /* 0x0000000108287547 */ /* 0x000fea000b800000 */
[----:B------:R-:W-:Y:S01]  /*b1d0*/  ISETP.NE.AND P0, PT, R176, RZ, PT ;  /* 0x000000ffb000720c */ /* 0x000fe20003f05270 */
[----:B------:R-:W-:Y:S01]  /*b1e0*/  IMAD.U32 R3, RZ, RZ, UR51 ;  /* 0x00000033ff037e24 */ /* 0x000fe2000f8e00ff */
[----:B------:R-:W-:Y:S01]  /*b1f0*/  UIADD3 UR51, UPT, UPT, UR51, 0x1, URZ ;  /* 0x0000000133337890 */ /* 0x000fe2000fffe0ff */
[----:B------:R-:W-:Y:S03]  /*b200*/  IMAD.U32 R0, RZ, RZ, UR37 ;  /* 0x00000025ff007e24 */ /* 0x000fe6000f8e00ff */
[----:B------:R-:W-:Y:S04]  /*b210*/  UISETP.NE.AND UP0, UPT, UR51, 0x4, UPT ;  /* 0x000000043300788c */ /* 0x000fe8000bf05270 */
[----:B------:R-:W-:Y:S03]  /*b220*/  USEL UR51, UR51, URZ, UP0 ;  /* 0x000000ff33337287 */ /* 0x000fe60008000000 */
[----:B------:R-:W-:Y:S05]  /*b230*/  @P0 LEA R3, R3, UR48, 0x3 ;  /* 0x0000003003030c11 */ /* 0x000fea000f8e18ff */
[----:B------:R-:W-:Y:S05]  /*b240*/  @P0 VIADD R3, R3, 0x70 ;  /* 0x0000007003030836 */ /* 0x000fea0000000000 */
[----:B------:R-:W-:Y:S04]  /*b250*/  @P0 PRMT R0, R0, 0x654, R3 ;  /* 0x0000065400000816 */ /* 0x000fe80000000003 */
[----:B------:R2:W-:Y:S03]  /*b260*/  @P0 SYNCS.ARRIVE.TRANS64.RED.A1T0 RZ, [R0+URZ], RZ ;  /* 0x000000ff00ff09a7 */ /* 0x0005e600081004ff */
.L_x_142:
[----:B------:R-:W-:Y:S01]  /*b270*/  ISETP.NE.AND P2, PT, R171, RZ, PT ;  /* 0x000000ffab00720c */ /* 0x000fe20003f45270 */
[----:B------:R-:W-:Y:S01]  /*b280*/  UIADD3 UR49, UPT, UPT, UR49, 0x4, URZ ;  /* 0x0000000431317890 */ /* 0x000fe2000fffe0ff */
[----:B------:R-:W-:Y:S01]  /*b290*/  ISETP.NE.AND P0, PT, R173, 0x2, PT ;  /* 0x00000002ad00780c */ /* 0x000fe20003f05270 */
[----:B------:R-:W-:Y:S01]  /*b2a0*/  IMAD.IADD R20, R75, 0x1, R154 ;  /* 0x000000014b147824 */ /* 0x000fe200078e029a */
[----:B------:R-:W-:Y:S01]  /*b2b0*/  ISETP.NE.AND P1, PT, R76, 0x2, PT ;  /* 0x000000024c00780c */ /* 0x000fe20003f25270 */
[----:B------:R-:W-:Y:S01]  /*b2c0*/  IMAD.IADD R21, R77, 0x1, R156 ;  /* 0x000000014d157824 */ /* 0x000fe200078e029c */
[----:B--2---:R-:W-:Y:S02]  /*b2d0*/  SEL R0, RZ, 0x1, P0 ;  /* 0x00000001ff007807 */ /* 0x004fe40000000000 */
[----:B------:R-:W-:Y:S02]  /*b2e0*/  SEL R3, RZ, 0x1, P1 ;  /* 0x00000001ff037807 */ /* 0x000fe40000800000 */
[----:B------:R-:W-:Y:S02]  /*b2f0*/  LOP3.LUT R165, R165, R0, RZ, 0x3c, !PT ;  /* 0x00000000a5a57212 */ /* 0x000fe400078e3cff */
[----:B------:R-:W-:Y:S02]  /*b300*/  LOP3.LUT R166, R166, R3, RZ, 0x3c, !PT ;  /* 0x00000003a6a67212 */ /* 0x000fe400078e3cff */
[----:B------:R-:W-:Y:S02]  /*b310*/  @P2 R2UR UR36, R164 ;  /* 0x00000000a42422ca */ /* 0x000fe400000e0000 */
[----:B------:R-:W-:Y:S02]  /*b320*/  SEL R173, R173, RZ, P0 ;  /* 0x000000ffadad7207 */ /* 0x000fe40000000000 */
[----:B------:R-:W-:Y:S01]  /*b330*/  SEL R76, R76, RZ, P1 ;  /* 0x000000ff4c4c7207 */ /* 0x000fe20000800000 */
[----:B------:R-:W-:Y:S10]  /*b340*/  @P2 BRA `(.L_x_143) ;  /* 0xffffffa000102947 */ /* 0x000ff4000383ffff */
[----:B------:R-:W-:-:S09]  /*b350*/  UISETP.NE.AND UP0, UPT, UR50, URZ, UPT ;  /* 0x000000ff3200728c */ /* 0x000fd2000bf05270 */
[----:B------:R-:W-:Y:S05]  /*b360*/  BRA.U !UP0, `(.L_x_144) ;  /* 0x0000000108487547 */ /* 0x000fea000b800000 */
[----:B------:R-:W2:Y:S02]  /*b370*/  LDCU.64 UR4, c[0x0][0x890] ;  /* 0x00011200ff0477ac */ /* 0x000ea40008000a00 */
[----:B--2---:R-:W-:-:S04]  /*b380*/  UISETP.NE.U32.AND UP0, UPT, UR4, URZ, UPT ;  /* 0x000000ff0400728c */ /* 0x004fc8000bf05070 */
[----:B------:R-:W-:-:S09]  /*b390*/  UISETP.NE.AND.EX UP0, UPT, UR5, URZ, UPT, UP0 ;  /* 0x000000ff0500728c */ /* 0x000fd2000bf05300 */
[----:B------:R-:W-:Y:S05]  /*b3a0*/  BRA.U UP0, `(.L_x_145) ;  /* 0x00000001000c7547 */ /* 0x000fea000b800000 */
[----:B------:R-:W-:-:S13]  /*b3b0*/  FSETP.NEU.AND P0, PT, R81, RZ, PT ;  /* 0x000000ff5100720b */ /* 0x000fda0003f0d000 */
[----:B------:R-:W-:Y:S05]  /*b3c0*/  @!P0 EXIT ;  /* 0x000000000000894d */ /* 0x000fea0003800000 */
[----:B------:R-:W-:Y:S05]  /*b3d0*/  BRA `(.L_x_144) ;  /* 0x00000000002c7947 */ /* 0x000fea0003800000 */
.L_x_145:
[----:B------:R-:W-:Y:S01]  /*b3e0*/  ISETP.NE.AND P0, PT, R172, RZ, PT ;  /* 0x000000ffac00720c */ /* 0x000fe20003f05270 */
[----:B------:R-:W-:-:S12]  /*b3f0*/  BSSY.RECONVERGENT B0, `(.L_x_144) ;  /* 0x0000009000007945 */ /* 0x000fd80003800200 */
[----:B------:R-:W-:Y:S05]  /*b400*/  @P0 BRA `(.L_x_146) ;  /* 0x0000000000140947 */ /* 0x000fea0003800000 */
[----:B------:R-:W2:Y:S02]  /*b410*/  LDCU.64 UR4, c[0x0][0x888] ;  /* 0x00011100ff0477ac */ /* 0x000ea40008000a00 */
[----:B--2---:R-:W-:-:S04]  /*b420*/  ISETP.NE.U32.AND P0, PT, RZ, UR4, PT ;  /* 0x00000004ff007c0c */ /* 0x004fc8000bf05070 */
[----:B------:R-:W-:-:S13]  /*b430*/  ISETP.NE.AND.EX P0, PT, RZ, UR5, PT, P0 ;  /* 0x00000005ff007c0c */ /* 0x000fda000bf05300 */
[----:B------:R-:W-:Y:S05]  /*b440*/  @!P0 EXIT ;  /* 0x000000000000894d */ /* 0x000fea0003800000 */
[----:B------:R-:W-:Y:S05]  /*b450*/  BRA `(.L_x_147) ;  /* 0x0000000000087947 */ /* 0x000fea0003800000 */
.L_x_146:
[----:B------:R-:W-:-:S13]  /*b460*/  FSETP.NEU.AND P0, PT, R81, RZ, PT ;  /* 0x000000ff5100720b */ /* 0x000fda0003f0d000 */
[----:B------:R-:W-:Y:S05]  /*b470*/  @!P0 EXIT ;  /* 0x000000000000894d */ /* 0x000fea0003800000 */
.L_x_147:
[----:B------:R-:W-:Y:S05]  /*b480*/  BSYNC.RECONVERGENT B0 ;  /* 0x0000000000007941 */ /* 0x000fea0003800200 */
.L_x_144:
[----:B------:R-:W-:Y:S01]  /*b490*/  ULEA UR4, UR51, UR48, 0x3 ;  /* 0x0000003033047291 */ /* 0x000fe2000f8e18ff */
[----:B------:R-:W-:-:S04]  /*b4a0*/  DEPBAR.LE SB0, 0x0 ;  /* 0x000080000000791a */ /* 0x000fc80000000000 */
[----:B------:R-:W-:-:S04]  /*b4b0*/  UIADD3 UR4, UPT, UPT, UR4, 0x70, URZ ;  /* 0x0000007004047890 */ /* 0x000fc8000fffe0ff */
[----:B------:R-:W-:-:S09]  /*b4c0*/  UPRMT UR4, UR37, 0x654, UR4 ;  /* 0x0000065425047896 */ /* 0x000fd20008000004 */
[----:B------:R-:W-:Y:S01]  /*b4d0*/  SYNCS.ARRIVE.TRANS64.RED.A1T0 RZ, [UR4], RZ ;  /* 0x000000ffffff79a7 */ /* 0x000fe20008100404 */
[----:B------:R-:W-:Y:S05]  /*b4e0*/  EXIT ;  /* 0x000000000000794d */ /* 0x000fea0003800000 */
.L_x_24:
[----:B--2---:R2:W4:Y:S02]  /*b4f0*/  SYNCS.PHASECHK.TRANS64.TRYWAIT P0, [R3+URZ+0xf0], R2 ;  /* 0x0000f002030075a7 */ /* 0x00452400080011ff */
[----:B----4-:R-:W-:Y:S05]  /*b500*/  @!P0 NANOSLEEP.SYNCS 0x989680 ;  /* 0x009896800000895d */ /* 0x010fea0003900000 */
[----:B------:R-:W4:Y:S02]  /*b510*/  @!P0 SYNCS.PHASECHK.TRANS64 P0, [R3+URZ+0xf0], R2 ;  /* 0x0000f002030085a7 */ /* 0x000f2400080010ff */
[----:B----4-:R-:W-:Y:S05]  /*b520*/  @!P0 BRA `(.L_x_24) ;  /* 0xfffffffc00f08947 */ /* 0x010fea000383ffff */
[----:B------:R-:W-:Y:S05]  /*b530*/  BRA `(.L_x_148) ;  /* 0xffffff6000ac7947 */ /* 0x000fea000383ffff */
.L_x_27:
[----:B-1----:R-:W-:-:S07]  /*b540*/  MOV R2, UR33 ;  /* 0x0000002100027c02 */ /* 0x002fce0008000f00 */
.L_x_149:
[----:B-1----:R1:W2:Y:S02]  /*b550*/  SYNCS.PHASECHK.TRANS64.TRYWAIT P0, [R2+URZ+0x28], R5 ;  /* 0x00002805020075a7 */ /* 0x0022a400080011ff */
[----:B--2---:R-:W-:Y:S05]  /*b560*/  @!P0 NANOSLEEP.SYNCS 0x989680 ;  /* 0x009896800000895d */ /* 0x004fea0003900000 */
[----:B------:R-:W2:Y:S02]  /*b570*/  @!P0 SYNCS.PHASECHK.TRANS64 P0, [R2+URZ+0x28], R5 ;  /* 0x00002805020085a7 */ /* 0x000ea400080010ff */
[----:B--2---:R-:W-:Y:S05]  /*b580*/  @!P0 BRA `(.L_x_149) ;  /* 0xfffffffc00f08947 */ /* 0x004fea000383ffff */
[----:B------:R-:W-:Y:S05]  /*b590*/  BRA `(.L_x_26) ;  /* 0xffffff6400107947 */ /* 0x000fea000383ffff */
.L_x_34:
[----:B-1----:R-:W-:-:S07]  /*b5a0*/  MOV R2, UR17 ;  /* 0x0000001100027c02 */ /* 0x002fce0008000f00 */
.L_x_150:
[----:B-1----:R1:W2:Y:S02]  /*b5b0*/  SYNCS.PHASECHK.TRANS64.TRYWAIT P0, [R2+URZ+0x28], R5 ;  /* 0x00002805020075a7 */ /* 0x0022a400080011ff */
[----:B--2---:R-:W-:Y:S05]  /*b5c0*/  @!P0 NANOSLEEP.SYNCS 0x989680 ;  /* 0x009896800000895d */ /* 0x004fea0003900000 */
[----:B------:R-:W2:Y:S02]  /*b5d0*/  @!P0 SYNCS.PHASECHK.TRANS64 P0, [R2+URZ+0x28], R5 ;  /* 0x00002805020085a7 */ /* 0x000ea400080010ff */
[----:B--2---:R-:W-:Y:S05]  /*b5e0*/  @!P0 BRA `(.L_x_150) ;  /* 0xfffffffc00f08947 */ /* 0x004fea000383ffff */
[----:B------:R-:W-:Y:S05]  /*b5f0*/  BRA `(.L_x_33) ;  /* 0xffffff6400c87947 */ /* 0x000fea000383ffff */
.L_x_39:
[----:B-1----:R1:W2:Y:S02]  /*b600*/  SYNCS.PHASECHK.TRANS64.TRYWAIT P0, [R2+URZ+0xa0], R3 ;  /* 0x0000a003020075a7 */ /* 0x0022a400080011ff */
[----:B--2---:R-:W-:Y:S05]  /*b610*/  @!P0 NANOSLEEP.SYNCS 0x989680 ;  /* 0x009896800000895d */ /* 0x004fea0003900000 */
[----:B------:R-:W2:Y:S02]  /*b620*/  @!P0 SYNCS.PHASECHK.TRANS64 P0, [R2+URZ+0xa0], R3 ;  /* 0x0000a003020085a7 */ /* 0x000ea400080010ff */
[----:B--2---:R-:W-:Y:S05]  /*b630*/  @!P0 BRA `(.L_x_39) ;  /* 0xfffffffc00f08947 */ /* 0x004fea000383ffff */
[----:B------:R-:W-:Y:S05]  /*b640*/  BRA `(.L_x_151) ;  /* 0xffffff6800687947 */ /* 0x000fea000383ffff */
.L_x_43:
[----:B---3--:R-:W-:-:S07]  /*b650*/  MOV R0, UR4 ;  /* 0x0000000400007c02 */ /* 0x008fce0008000f00 */
.L_x_152:
[----:B-1----:R1:W2:Y:S02]  /*b660*/  SYNCS.PHASECHK.TRANS64.TRYWAIT P0, [R0+URZ], R3 ;  /* 0x00000003000075a7 */ /* 0x0022a400080011ff */
[----:B--2---:R-:W-:Y:S05]  /*b670*/  @!P0 NANOSLEEP.SYNCS 0x989680 ;  /* 0x009896800000895d */ /* 0x004fea0003900000 */
[----:B------:R-:W2:Y:S02]  /*b680*/  @!P0 SYNCS.PHASECHK.TRANS64 P0, [R0+URZ], R3 ;  /* 0x00000003000085a7 */ /* 0x000ea400080010ff */
[----:B--2---:R-:W-:Y:S05]  /*b690*/  @!P0 BRA `(.L_x_152) ;  /* 0xfffffffc00f08947 */ /* 0x004fea000383ffff */
[----:B------:R-:W-:Y:S05]  /*b6a0*/  BRA `(.L_x_153) ;  /* 0xffffff6c00d87947 */ /* 0x000fea000383ffff */
.L_x_44:
[----:B---3--:R-:W-:-:S07]  /*b6b0*/  MOV R0, UR4 ;  /* 0x0000000400007c02 */ /* 0x008fce0008000f00 */
.L_x_154:
[----:B-1----:R1:W2:Y:S02]  /*b6c0*/  SYNCS.PHASECHK.TRANS64.TRYWAIT P0, [R0+URZ], R3 ;  /* 0x00000003000075a7 */ /* 0x0022a400080011ff */
[----:B--2---:R-:W-:Y:S05]  /*b6d0*/  @!P0 NANOSLEEP.SYNCS 0x989680 ;  /* 0x009896800000895d */ /* 0x004fea0003900000 */
[----:B------:R-:W2:Y:S02]  /*b6e0*/  @!P0 SYNCS.PHASECHK.TRANS64 P0, [R0+URZ], R3 ;  /* 0x00000003000085a7 */ /* 0x000ea400080010ff */
[----:B--2---:R-:W-:Y:S05]  /*b6f0*/  @!P0 BRA `(.L_x_154) ;  /* 0xfffffffc00f08947 */ /* 0x004fea000383ffff */
[----:B------:R-:W-:Y:S05]  /*b700*/  BRA `(.L_x_155) ;  /* 0xffffff6c00e47947 */ /* 0x000fea000383ffff */
.L_x_45:
[----:B---3--:R-:W-:-:S07]  /*b710*/  MOV R0, UR4 ;  /* 0x0000000400007c02 */ /* 0x008fce0008000f00 */
.L_x_156:
[----:B-1----:R1:W2:Y:S02]  /*b720*/  SYNCS.PHASECHK.TRANS64.TRYWAIT P0, [R0+URZ], R3 ;  /* 0x00000003000075a7 */ /* 0x0022a400080011ff */
[----:B--2---:R-:W-:Y:S05]  /*b730*/  @!P0 NANOSLEEP.SYNCS 0x989680 ;  /* 0x009896800000895d */ /* 0x004fea0003900000 */
[----:B------:R-:W2:Y:S02]  /*b740*/  @!P0 SYNCS.PHASECHK.TRANS64 P0, [R0+URZ], R3 ;  /* 0x00000003000085a7 */ /* 0x000ea400080010ff */
[----:B--2---:R-:W-:Y:S05]  /*b750*/  @!P0 BRA `(.L_x_156) ;  /* 0xfffffffc00f08947 */ /* 0x004fea000383ffff */
[----:B------:R-:W-:Y:S05]  /*b760*/  BRA `(.L_x_157) ;  /* 0xffffff6c00f07947 */ /* 0x000fea000383ffff */
.L_x_46:
[----:B---3--:R-:W-:-:S07]  /*b770*/  MOV R0, UR4 ;  /* 0x0000000400007c02 */ /* 0x008fce0008000f00 */
.L_x_158:
[----:B-1----:R1:W2:Y:S02]  /*b780*/  SYNCS.PHASECHK.TRANS64.TRYWAIT P0, [R0+URZ], R3 ;  /* 0x00000003000075a7 */ /* 0x0022a400080011ff */
[----:B--2---:R-:W-:Y:S05]  /*b790*/  @!P0 NANOSLEEP.SYNCS 0x989680 ;  /* 0x009896800000895d */ /* 0x004fea0003900000 */
[----:B------:R-:W2:Y:S02]  /*b7a0*/  @!P0 SYNCS.PHASECHK.TRANS64 P0, [R0+URZ], R3 ;  /* 0x00000003000085a7 */ /* 0x000ea400080010ff */
[----:B--2---:R-:W-:Y:S05]  /*b7b0*/  @!P0 BRA `(.L_x_158) ;  /* 0xfffffffc00f08947 */ /* 0x004fea000383ffff */
[----:B------:R-:W-:Y:S05]  /*b7c0*/  BRA `(.L_x_159) ;  /* 0xffffff6c00fc7947 */ /* 0x000fea000383ffff */
.L_x_49:
[----:B-1----:R1:W2:Y:S02]  /*b7d0*/  SYNCS.PHASECHK.TRANS64.TRYWAIT P0, [R0+URZ+0xe0], R5 ;  /* 0x0000e005000075a7 */ /* 0x0022a400080011ff */
[----:B--2---:R-:W-:Y:S05]  /*b7e0*/  @!P0 NANOSLEEP.SYNCS 0x989680 ;  /* 0x009896800000895d */ /* 0x004fea0003900000 */
[----:B------:R-:W2:Y:S02]  /*b7f0*/  @!P0 SYNCS.PHASECHK.TRANS64 P0, [R0+URZ+0xe0], R5 ;  /* 0x0000e005000085a7 */ /* 0x000ea400080010ff */
[----:B--2---:R-:W-:Y:S05]  /*b800*/  @!P0 BRA `(.L_x_49) ;  /* 0xfffffffc00f08947 */ /* 0x004fea000383ffff */
[----:B------:R-:W-:Y:S05]  /*b810*/  BRA `(.L_x_160) ;  /* 0xffffff70005c7947 */ /* 0x000fea000383ffff */
.L_x_50:
[----:B------:R-:W-:-:S07]  /*b820*/  MOV R0, UR5 ;  /* 0x0000000500007c02 */ /* 0x000fce0008000f00 */
.L_x_161:
[----:B-1----:R1:W2:Y:S02]  /*b830*/  SYNCS.PHASECHK.TRANS64.TRYWAIT P0, [R0+URZ+0xb0], R7 ;  /* 0x0000b007000075a7 */ /* 0x0022a400080011ff */
[----:B--2---:R-:W-:Y:S05]  /*b840*/  @!P0 NANOSLEEP.SYNCS 0x989680 ;  /* 0x009896800000895d */ /* 0x004fea0003900000 */
[----:B------:R-:W2:Y:S02]  /*b850*/  @!P0 SYNCS.PHASECHK.TRANS64 P0, [R0+URZ+0xb0], R7 ;  /* 0x0000b007000085a7 */ /* 0x000ea400080010ff */
[----:B--2---:R-:W-:Y:S05]  /*b860*/  @!P0 BRA `(.L_x_161) ;  /* 0xfffffffc00f08947 */ /* 0x004fea000383ffff */
[----:B------:R-:W-:Y:S05]  /*b870*/  BRA `(.L_x_162) ;  /* 0xffffff70006c7947 */ /* 0x000fea000383ffff */
.L_x_51:
[----:B-1----:R1:W2:Y:S02]  /*b880*/  SYNCS.PHASECHK.TRANS64.TRYWAIT P1, [R0+URZ+0xa0], R5 ;  /* 0x0000a005000075a7 */ /* 0x0022a400080211ff */
[----:B--2---:R-:W-:Y:S05]  /*b890*/  @!P1 NANOSLEEP.SYNCS 0x989680 ;  /* 0x009896800000995d */ /* 0x004fea0003900000 */
[----:B------:R-:W2:Y:S02]  /*b8a0*/  @!P1 SYNCS.PHASECHK.TRANS64 P1, [R0+URZ+0xa0], R5 ;  /* 0x0000a005000095a7 */ /* 0x000ea400080210ff */
[----:B--2---:R-:W-:Y:S05]  /*b8b0*/  @!P1 BRA `(.L_x_51) ;  /* 0xfffffffc00f09947 */ /* 0x004fea000383ffff */
[----:B------:R-:W-:Y:S05]  /*b8c0*/  BRA `(.L_x_163) ;  /* 0xffffff70009c7947 */ /* 0x000fea000383ffff */
.L_x_54:
[----:B------:R-:W-:-:S07]  /*b8d0*/  MOV R0, UR5 ;  /* 0x0000000500007c02 */ /* 0x000fce0008000f00 */
.L_x_164:
[----:B-1----:R1:W2:Y:S02]  /*b8e0*/  SYNCS.PHASECHK.TRANS64.TRYWAIT P0, [R0+URZ+0xb0], R3 ;  /* 0x0000b003000075a7 */ /* 0x0022a400080011ff */
[----:B--2---:R-:W-:Y:S05]  /*b8f0*/  @!P0 NANOSLEEP.SYNCS 0x989680 ;  /* 0x009896800000895d */ /* 0x004fea0003900000 */
[----:B------:R-:W2:Y:S02]  /*b900*/  @!P0 SYNCS.PHASECHK.TRANS64 P0, [R0+URZ+0xb0], R3 ;  /* 0x0000b003000085a7 */ /* 0x000ea400080010ff */
[----:B--2---:R-:W-:Y:S05]  /*b910*/  @!P0 BRA `(.L_x_164) ;  /* 0xfffffffc00f08947 */ /* 0x004fea000383ffff */
[----:B------:R-:W-:Y:S05]  /*b920*/  BRA `(.L_x_53) ;  /* 0xffffff7000f07947 */ /* 0x000fea000383ffff */
.L_x_63:
[----:B-1----:R-:W-:-:S04]  /*b930*/  MOV R4, UR6 ;  /* 0x0000000600047c02 */ /* 0x002fc80008000f00 */
[----:B------:R1:W2:Y:S03]  /*b940*/  SYNCS.PHASECHK.TRANS64.TRYWAIT P0, [R4+URZ+0x8], R5 ;  /* 0x00000805040075a7 */ /* 0x0002a600080011ff */
[----:B--2---:R-:W-:Y:S05]  /*b950*/  @!P0 NANOSLEEP.SYNCS 0x989680 ;  /* 0x009896800000895d */ /* 0x004fea0003900000 */
[----:B------:R-:W2:Y:S02]  /*b960*/  @!P0 SYNCS.PHASECHK.TRANS64 P0, [R4+URZ+0x8], R5 ;  /* 0x00000805040085a7 */ /* 0x000ea400080010ff */
[----:B--2---:R-:W-:Y:S05]  /*b970*/  @!P0 BRA `(.L_x_63) ;  /* 0xfffffffc00ec8947 */ /* 0x004fea000383ffff */
[----:B------:R-:W-:Y:S05]  /*b980*/  BRA `(.L_x_62) ;  /* 0xffffff7400a47947 */ /* 0x000fea000383ffff */
.L_x_65:
[----:B------:R-:W-:Y:S01]  /*b990*/  BSSY B0, `(.L_x_165) ;  /* 0x0000006000007945 */ /* 0x000fe20003800000 */
[----:B------:R-:W-:-:S07]  /*b9a0*/  MOV R15, 0xffffffff ;  /* 0xffffffff000f7802 */ /* 0x000fce0000000f00 */
[----:B-1---5:R-:W-:Y:S05]  /*b9b0*/  WARPSYNC.COLLECTIVE R15, `(.L_x_166) ;  /* 0x000000000f0c7348 */ /* 0x022fea0003c00000 */
[----:B------:R-:W-:Y:S02]  /*b9c0*/  ELECT P6, UR79, PT ;  /* 0x00000000004f782f */ /* 0x000fe400038c0000 */
[----:B------:R-:W-:Y:S01]  /*b9d0*/  MOV R14, UR79 ;  /* 0x0000004f000e7c02 */ /* 0x000fe20008000f00 */
[----:B-1---5:R-:W-:Y:S10]  /*b9e0*/  ENDCOLLECTIVE ;  /* 0x000000000000791b */ /* 0x022ff40003800000 */
.L_x_166:
[----:B------:R-:W-:Y:S05]  /*b9f0*/  BSYNC B0 ;  /* 0x0000000000007941 */ /* 0x000fea0003800000 */
.L_x_165:
[----:B------:R-:W-:Y:S05]  /*ba00*/  BRA `(.L_x_167) ;  /* 0xffffff7400d47947 */ /* 0x000fea000383ffff */
.L_x_67:
[----:B-1----:R-:W-:-:S04]  /*ba10*/  MOV R2, UR6 ;  /* 0x0000000600027c02 */ /* 0x002fc80008000f00 */
[----:B------:R1:W2:Y:S03]  /*ba20*/  SYNCS.PHASECHK.TRANS64.TRYWAIT P0, [R2+URZ+0x8], R3 ;  /* 0x00000803020075a7 */ /* 0x0002a600080011ff */
[----:B--2---:R-:W-:Y:S05]  /*ba30*/  @!P0 NANOSLEEP.SYNCS 0x989680 ;  /* 0x009896800000895d */ /* 0x004fea0003900000 */
[----:B------:R-:W2:Y:S02]  /*ba40*/  @!P0 SYNCS.PHASECHK.TRANS64 P0, [R2+URZ+0x8], R3 ;  /* 0x00000803020085a7 */ /* 0x000ea400080010ff */
[----:B--2---:R-:W-:Y:S05]  /*ba50*/  @!P0 BRA `(.L_x_67) ;  /* 0xfffffffc00ec8947 */ /* 0x004fea000383ffff */
[----:B------:R-:W-:Y:S05]  /*ba60*/  BRA `(.L_x_66) ;  /* 0xffffff7400d87947 */ /* 0x000fea000383ffff */
.L_x_68:
[----:B-1----:R1:W2:Y:S02]  /*ba70*/  SYNCS.PHASECHK.TRANS64.TRYWAIT P0, [R0+URZ+0xa0], R5 ;  /* 0x0000a005000075a7 */ /* 0x0022a400080011ff */
[----:B--2---:R-:W-:Y:S05]  /*ba80*/  @!P0 NANOSLEEP.SYNCS 0x989680 ;  /* 0x009896800000895d */ /* 0x004fea0003900000 */
[----:B------:R-:W2:Y:S02]  /*ba90*/  @!P0 SYNCS.PHASECHK.TRANS64 P0, [R0+URZ+0xa0], R5 ;  /* 0x0000a005000085a7 */ /* 0x000ea400080010ff */
[----:B--2---:R-:W-:Y:S05]  /*baa0*/  @!P0 BRA `(.L_x_68) ;  /* 0xfffffffc00f08947 */ /* 0x004fea000383ffff */
[----:B------:R-:W-:Y:S05]  /*bab0*/  BRA `(.L_x_168) ;  /* 0xffffff7800c47947 */ /* 0x000fea000383ffff */
.L_x_70:
[----:B------:R-:W-:-:S07]  /*bac0*/  MOV R0, UR9 ;  /* 0x0000000900007c02 */ /* 0x000fce0008000f00 */
.L_x_169:
[----:B-1----:R1:W2:Y:S02]  /*bad0*/  SYNCS.PHASECHK.TRANS64.TRYWAIT P0, [R0+URZ+0xd0], R5 ;  /* 0x0000d005000075a7 */ /* 0x0022a400080011ff */
[----:B--2---:R-:W-:Y:S05]  /*bae0*/  @!P0 NANOSLEEP.SYNCS 0x989680 ;  /* 0x009896800000895d */ /* 0x004fea0003900000 */
[----:B------:R-:W2:Y:S02]  /*baf0*/  @!P0 SYNCS.PHASECHK.TRANS64 P0, [R0+URZ+0xd0], R5 ;  /* 0x0000d005000085a7 */ /* 0x000ea400080010ff */
[----:B--2---:R-:W-:Y:S05]  /*bb00*/  @!P0 BRA `(.L_x_169) ;  /* 0xfffffffc00f08947 */ /* 0x004fea000383ffff */
[----:B------:R-:W-:Y:S05]  /*bb10*/  BRA `(.L_x_170) ;  /* 0xffffff7c00107947 */ /* 0x000fea000383ffff */
.L_x_73:
[----:B------:R-:W-:Y:S07]  /*bb20*/  MOV R0, UR8 ;  /* 0x0000000800007c02 */ /* 0x000fee0008000f00 */
.L_x_171:
[----:B-1----:R1:W2:Y:S02]  /*bb30*/  SYNCS.PHASECHK.TRANS64.TRYWAIT P0, [R0+URZ], R5 ;  /* 0x00000005000075a7 */ /* 0x0022a400080011ff */
[----:B--2---:R-:W-:Y:S05]  /*bb40*/  @!P0 NANOSLEEP.SYNCS 0x989680 ;  /* 0x009896800000895d */ /* 0x004fea0003900000 */
[----:B------:R-:W2:Y:S02]  /*bb50*/  @!P0 SYNCS.PHASECHK.TRANS64 P0, [R0+URZ], R5 ;  /* 0x00000005000085a7 */ /* 0x000ea400080010ff */
[----:B--2---:R-:W-:Y:S05]  /*bb60*/  @!P0 BRA `(.L_x_171) ;  /* 0xfffffffc00f08947 */ /* 0x004fea000383ffff */
[----:B------:R-:W-:Y:S05]  /*bb70*/  BRA `(.L_x_72) ;  /* 0xffffff7c00247947 */ /* 0x000fea000383ffff */
.L_x_77:
[----:B-1----:R-:W-:-:S07]  /*bb80*/  MOV R0, UR5 ;  /* 0x0000000500007c02 */ /* 0x002fce0008000f00 */
.L_x_172:
[----:B-1----:R1:W2:Y:S02]  /*bb90*/  SYNCS.PHASECHK.TRANS64.TRYWAIT P0, [R0+URZ], R3 ;  /* 0x00000003000075a7 */ /* 0x0022a400080011ff */
[----:B--2---:R-:W-:Y:S05]  /*bba0*/  @!P0 NANOSLEEP.SYNCS 0x989680 ;  /* 0x009896800000895d */ /* 0x004fea0003900000 */
[----:B------:R-:W2:Y:S02]  /*bbb0*/  @!P0 SYNCS.PHASECHK.TRANS64 P0, [R0+URZ], R3 ;  /* 0x00000003000085a7 */ /* 0x000ea400080010ff */
[----:B--2---:R-:W-:Y:S05]  /*bbc0*/  @!P0 BRA `(.L_x_172) ;  /* 0xfffffffc00f08947 */ /* 0x004fea000383ffff */
[----:B------:R-:W-:Y:S05]  /*bbd0*/  BRA `(.L_x_173) ;  /* 0xffffff8000187947 */ /* 0x000fea000383ffff */
.L_x_80:
[----:B------:R-:W-:-:S07]  /*bbe0*/  MOV R0, UR7 ;  /* 0x0000000700007c02 */ /* 0x000fce0008000f00 */
.L_x_174:
[----:B-1----:R1:W2:Y:S02]  /*bbf0*/  SYNCS.PHASECHK.TRANS64.TRYWAIT P1, [R0+URZ+0x100], R3 ;  /* 0x00010003000075a7 */ /* 0x0022a400080211ff */
[----:B--2---:R-:W-:Y:S05]  /*bc00*/  @!P1 NANOSLEEP.SYNCS 0x989680 ;  /* 0x009896800000995d */ /* 0x004fea0003900000 */
[----:B------:R-:W2:Y:S02]  /*bc10*/  @!P1 SYNCS.PHASECHK.TRANS64 P1, [R0+URZ+0x100], R3 ;  /* 0x00010003000095a7 */ /* 0x000ea400080210ff */
[----:B--2---:R-:W-:Y:S05]  /*bc20*/  @!P1 BRA `(.L_x_174) ;  /* 0xfffffffc00f09947 */ /* 0x004fea000383ffff */
[----:B------:R-:W-:Y:S05]  /*bc30*/  BRA `(.L_x_175) ;  /* 0xffffff8000647947 */ /* 0x000fea000383ffff */
.L_x_85:
[----:B--2---:R2:W4:Y:S02]  /*bc40*/  SYNCS.PHASECHK.TRANS64.TRYWAIT P0, [R0+URZ+0xa0], R3 ;  /* 0x0000a003000075a7 */ /* 0x00452400080011ff */
[----:B----4-:R-:W-:Y:S05]  /*bc50*/  @!P0 NANOSLEEP.SYNCS 0x989680 ;  /* 0x009896800000895d */ /* 0x010fea0003900000 */
[----:B------:R-:W4:Y:S02]  /*bc60*/  @!P0 SYNCS.PHASECHK.TRANS64 P0, [R0+URZ+0xa0], R3 ;  /* 0x0000a003000085a7 */ /* 0x000f2400080010ff */
[----:B----4-:R-:W-:Y:S05]  /*bc70*/  @!P0 BRA `(.L_x_85) ;  /* 0xfffffffc00f08947 */ /* 0x010fea000383ffff */
[----:B------:R-:W-:Y:S05]  /*bc80*/  BRA `(.L_x_176) ;  /* 0xffffff8400787947 */ /* 0x000fea000383ffff */
.L_x_88:
[----:B------:R-:W-:Y:S07]  /*bc90*/  MOV R0, UR7 ;  /* 0x0000000700007c02 */ /* 0x000fee0008000f00 */
.L_x_177:
[----:B--2---:R2:W4:Y:S02]  /*bca0*/  SYNCS.PHASECHK.TRANS64.TRYWAIT P0, [R0+URZ+0x98], R3 ;  /* 0x00009803000075a7 */ /* 0x00452400080011ff */
[----:B----4-:R-:W-:Y:S05]  /*bcb0*/  @!P0 NANOSLEEP.SYNCS 0x989680 ;  /* 0x009896800000895d */ /* 0x010fea0003900000 */
[----:B------:R-:W4:Y:S02]  /*bcc0*/  @!P0 SYNCS.PHASECHK.TRANS64 P0, [R0+URZ+0x98], R3 ;  /* 0x00009803000085a7 */ /* 0x000f2400080010ff */
[----:B----4-:R-:W-:Y:S05]  /*bcd0*/  @!P0 BRA `(.L_x_177) ;  /* 0xfffffffc00f08947 */ /* 0x010fea000383ffff */
[----:B------:R-:W-:Y:S05]  /*bce0*/  BRA `(.L_x_87) ;  /* 0xffffff8800587947 */ /* 0x000fea000383ffff */
.L_x_91:
[----:B------:R-:W-:Y:S07]  /*bcf0*/  MOV R3, UR7 ;  /* 0x0000000700037c02 */ /* 0x000fee0008000f00 */
.L_x_178:
[----:B-1----:R1:W2:Y:S02]  /*bd00*/  SYNCS.PHASECHK.TRANS64.TRYWAIT P0, [R3+URZ+0x70], R12 ;  /* 0x0000700c030075a7 */ /* 0x0022a400080011ff */
[----:B--2---:R-:W-:Y:S05]  /*bd10*/  @!P0 NANOSLEEP.SYNCS 0x989680 ;  /* 0x009896800000895d */ /* 0x004fea0003900000 */
[----:B------:R-:W2:Y:S02]  /*bd20*/  @!P0 SYNCS.PHASECHK.TRANS64 P0, [R3+URZ+0x70], R12 ;  /* 0x0000700c030085a7 */ /* 0x000ea400080010ff */
[----:B--2---:R-:W-:Y:S05]  /*bd30*/  @!P0 BRA `(.L_x_178) ;  /* 0xfffffffc00f08947 */ /* 0x004fea000383ffff */
[----:B------:R-:W-:Y:S05]  /*bd40*/  BRA `(.L_x_179) ;  /* 0xffffff8800d07947 */ /* 0x000fea000383ffff */
.L_x_92:
[----:B-1----:R-:W-:Y:S07]  /*bd50*/  MOV R3, UR7 ;  /* 0x0000000700037c02 */ /* 0x002fee0008000f00 */
.L_x_180:
[----:B-1----:R1:W2:Y:S02]  /*bd60*/  SYNCS.PHASECHK.TRANS64.TRYWAIT P0, [R3+URZ+0x78], R12 ;  /* 0x0000780c030075a7 */ /* 0x0022a400080011ff */
[----:B--2---:R-:W-:Y:S05]  /*bd70*/  @!P0 NANOSLEEP.SYNCS 0x989680 ;  /* 0x009896800000895d */ /* 0x004fea0003900000 */
[----:B------:R-:W2:Y:S02]  /*bd80*/  @!P0 SYNCS.PHASECHK.TRANS64 P0, [R3+URZ+0x78], R12 ;  /* 0x0000780c030085a7 */ /* 0x000ea400080010ff */
[----:B--2---:R-:W-:Y:S05]  /*bd90*/  @!P0 BRA `(.L_x_180) ;  /* 0xfffffffc00f08947 */ /* 0x004fea000383ffff */
[----:B------:R-:W-:Y:S05]  /*bda0*/  BRA `(.L_x_181) ;  /* 0xffffff8c000c7947 */ /* 0x000fea000383ffff */
.L_x_93:
[----:B-1----:R-:W-:Y:S07]  /*bdb0*/  MOV R3, UR7 ;  /* 0x0000000700037c02 */ /* 0x002fee0008000f00 */
.L_x_182:
[----:B-1----:R1:W2:Y:S02]  /*bdc0*/  SYNCS.PHASECHK.TRANS64.TRYWAIT P0, [R3+URZ+0x80], R12 ;  /* 0x0000800c030075a7 */ /* 0x0022a400080011ff */
[----:B--2---:R-:W-:Y:S05]  /*bdd0*/  @!P0 NANOSLEEP.SYNCS 0x989680 ;  /* 0x009896800000895d */ /* 0x004fea0003900000 */
[----:B------:R-:W2:Y:S02]  /*bde0*/  @!P0 SYNCS.PHASECHK.TRANS64 P0, [R3+URZ+0x80], R12 ;  /* 0x0000800c030085a7 */ /* 0x000ea400080010ff */
[----:B--2---:R-:W-:Y:S05]  /*bdf0*/  @!P0 BRA `(.L_x_182) ;  /* 0xfffffffc00f08947 */ /* 0x004fea000383ffff */
[----:B------:R-:W-:Y:S05]  /*be00*/  BRA `(.L_x_183) ;  /* 0xffffff8c00547947 */ /* 0x000fea000383ffff */
.L_x_94:
[----:B------:R-:W-:Y:S07]  /*be10*/  MOV R3, UR7 ;  /* 0x0000000700037c02 */ /* 0x000fee0008000f00 */
.L_x_184:
[----:B-1----:R1:W2:Y:S02]  /*be20*/  SYNCS.PHASECHK.TRANS64.TRYWAIT P0, [R3+URZ+0x88], R12 ;  /* 0x0000880c030075a7 */ /* 0x0022a400080011ff */
[----:B--2---:R-:W-:Y:S05]  /*be30*/  @!P0 NANOSLEEP.SYNCS 0x989680 ;  /* 0x009896800000895d */ /* 0x004fea0003900000 */
[----:B------:R-:W2:Y:S02]  /*be40*/  @!P0 SYNCS.PHASECHK.TRANS64 P0, [R3+URZ+0x88], R12 ;  /* 0x0000880c030085a7 */ /* 0x000ea400080010ff */
[----:B--2---:R-:W-:Y:S05]  /*be50*/  @!P0 BRA `(.L_x_184) ;  /* 0xfffffffc00f08947 */ /* 0x004fea000383ffff */
[----:B------:R-:W-:Y:S05]  /*be60*/  BRA `(.L_x_185) ;  /* 0xffffff8c00dc7947 */ /* 0x000fea000383ffff */
.L_x_96:
[----:B------:R-:W-:-:S07]  /*be70*/  MOV R0, UR7 ;  /* 0x0000000700007c02 */ /* 0x000fce0008000f00 */
.L_x_186:
[----:B-1----:R1:W4:Y:S02]  /*be80*/  SYNCS.PHASECHK.TRANS64.TRYWAIT P0, [R0+URZ+0x70], R3 ;  /* 0x00007003000075a7 */ /* 0x00232400080011ff */
[----:B----4-:R-:W-:Y:S05]  /*be90*/  @!P0 NANOSLEEP.SYNCS 0x989680 ;  /* 0x009896800000895d */ /* 0x010fea0003900000 */
[----:B------:R-:W4:Y:S02]  /*bea0*/  @!P0 SYNCS.PHASECHK.TRANS64 P0, [R0+URZ+0x70], R3 ;  /* 0x00007003000085a7 */ /* 0x000f2400080010ff */
[----:B----4-:R-:W-:Y:S05]  /*beb0*/  @!P0 BRA `(.L_x_186) ;  /* 0xfffffffc00f08947 */ /* 0x010fea000383ffff */
[----:B------:R-:W-:Y:S05]  /*bec0*/  BRA `(.L_x_187) ;  /* 0xffffff90004c7947 */ /* 0x000fea000383ffff */
.L_x_97:
[----:B-1----:R-:W-:-:S07]  /*bed0*/  MOV R0, UR7 ;  /* 0x0000000700007c02 */ /* 0x002fce0008000f00 */
.L_x_188:
[----:B-1----:R1:W4:Y:S02]  /*bee0*/  SYNCS.PHASECHK.TRANS64.TRYWAIT P0, [R0+URZ+0x78], R3 ;  /* 0x00007803000075a7 */ /* 0x00232400080011ff */
[----:B----4-:R-:W-:Y:S05]  /*bef0*/  @!P0 NANOSLEEP.SYNCS 0x989680 ;  /* 0x009896800000895d */ /* 0x010fea0003900000 */
[----:B------:R-:W4:Y:S02]  /*bf00*/  @!P0 SYNCS.PHASECHK.TRANS64 P0, [R0+URZ+0x78], R3 ;  /* 0x00007803000085a7 */ /* 0x000f2400080010ff */
[----:B----4-:R-:W-:Y:S05]  /*bf10*/  @!P0 BRA `(.L_x_188) ;  /* 0xfffffffc00f08947 */ /* 0x010fea000383ffff */
[----:B------:R-:W-:Y:S05]  /*bf20*/  BRA `(.L_x_189) ;  /* 0xffffff90003c7947 */ /* 0x000fea000383ffff */
.L_x_98:
[----:B-1----:R-:W-:-:S07]  /*bf30*/  MOV R0, UR7 ;  /* 0x0000000700007c02 */ /* 0x002fce0008000f00 */
.L_x_190:
[----:B-1----:R1:W4:Y:S02]  /*bf40*/  SYNCS.PHASECHK.TRANS64.TRYWAIT P0, [R0+URZ+0x80], R3 ;  /* 0x00008003000075a7 */ /* 0x00232400080011ff */
[----:B----4-:R-:W-:Y:S05]  /*bf50*/  @!P0 NANOSLEEP.SYNCS 0x989680 ;  /* 0x009896800000895d */ /* 0x010fea0003900000 */
[----:B------:R-:W4:Y:S02]  /*bf60*/  @!P0 SYNCS.PHASECHK.TRANS64 P0, [R0+URZ+0x80], R3 ;  /* 0x00008003000085a7 */ /* 0x000f2400080010ff */
[----:B----4-:R-:W-:Y:S05]  /*bf70*/  @!P0 BRA `(.L_x_190) ;  /* 0xfffffffc00f08947 */ /* 0x010fea000383ffff */
[----:B------:R-:W-:Y:S05]  /*bf80*/  BRA `(.L_x_191) ;  /* 0xffffff90002c7947 */ /* 0x000fea000383ffff */
.L_x_100:
[----:B--2---:R2:W3:Y:S02]  /*bf90*/  SYNCS.PHASECHK.TRANS64.TRYWAIT P0, [R0+URZ+0xa0], R3 ;  /* 0x0000a003000075a7 */ /* 0x0044e400080011ff */
[----:B---3--:R-:W-:Y:S05]  /*bfa0*/  @!P0 NANOSLEEP.SYNCS 0x989680 ;  /* 0x009896800000895d */ /* 0x008fea0003900000 */
[----:B------:R-:W3:Y:S02]  /*bfb0*/  @!P0 SYNCS.PHASECHK.TRANS64 P0, [R0+URZ+0xa0], R3 ;  /* 0x0000a003000085a7 */ /* 0x000ee400080010ff */
[----:B---3--:R-:W-:Y:S05]  /*bfc0*/  @!P0 BRA `(.L_x_100) ;  /* 0xfffffffc00f08947 */ /* 0x008fea000383ffff */
[----:B------:R-:W-:Y:S05]  /*bfd0*/  BRA `(.L_x_192) ;  /* 0xffffff9400007947 */ /* 0x000fea000383ffff */
.L_x_111:
[----:B-1----:R-:W-:Y:S04]  /*bfe0*/  MOV R3, UR48 ;  /* 0x0000003000037c02 */ /* 0x002fe80008000f00 */
[----:B------:R1:W3:Y:S03]  /*bff0*/  SYNCS.PHASECHK.TRANS64.TRYWAIT P1, [R3+URZ+0x50], R4 ;  /* 0x00005004030075a7 */ /* 0x0002e600080211ff */
[----:B---3--:R-:W-:Y:S05]  /*c000*/  @!P1 NANOSLEEP.SYNCS 0x989680 ;  /* 0x009896800000995d */ /* 0x008fea0003900000 */
[----:B------:R-:W3:Y:S02]  /*c010*/  @!P1 SYNCS.PHASECHK.TRANS64 P1, [R3+URZ+0x50], R4 ;  /* 0x00005004030095a7 */ /* 0x000ee400080210ff */
[----:B---3--:R-:W-:Y:S05]  /*c020*/  @!P1 BRA `(.L_x_111) ;  /* 0xfffffffc00ec9947 */ /* 0x008fea000383ffff */
[----:B------:R-:W-:Y:S05]  /*c030*/  BRA `(.L_x_110) ;  /* 0xffffffa000547947 */ /* 0x000fea000383ffff */
.L_x_113:
[----:B-1----:R1:W4:Y:S02]  /*c040*/  SYNCS.PHASECHK.TRANS64.TRYWAIT P0, [R179+URZ+0xc0], R0 ;  /* 0x0000c000b30075a7 */ /* 0x00232400080011ff */
[----:B----4-:R-:W-:Y:S05]  /*c050*/  @!P0 NANOSLEEP.SYNCS 0x989680 ;  /* 0x009896800000895d */ /* 0x010fea0003900000 */
[----:B------:R-:W4:Y:S02]  /*c060*/  @!P0 SYNCS.PHASECHK.TRANS64 P0, [R179+URZ+0xc0], R0 ;  /* 0x0000c000b30085a7 */ /* 0x000f2400080010ff */
[----:B----4-:R-:W-:Y:S05]  /*c070*/  @!P0 BRA `(.L_x_113) ;  /* 0xfffffffc00f08947 */ /* 0x010fea000383ffff */
[----:B------:R-:W-:Y:S05]  /*c080*/  BRA `(.L_x_112) ;  /* 0xffffffa000b47947 */ /* 0x000fea000383ffff */
.L_x_122:
[----:B--2---:R2:W3:Y:S02]  /*c090*/  SYNCS.PHASECHK.TRANS64.TRYWAIT P0, [R3+URZ+0x50], R0 ;  /* 0x00005000030075a7 */ /* 0x0044e400080011ff */
[----:B---3--:R-:W-:Y:S05]  /*c0a0*/  @!P0 NANOSLEEP.SYNCS 0x989680 ;  /* 0x009896800000895d */ /* 0x008fea0003900000 */
[----:B------:R-:W3:Y:S02]  /*c0b0*/  @!P0 SYNCS.PHASECHK.TRANS64 P0, [R3+URZ+0x50], R0 ;  /* 0x00005000030085a7 */ /* 0x000ee400080010ff */
[----:B---3--:R-:W-:Y:S05]  /*c0c0*/  @!P0 BRA `(.L_x_122) ;  /* 0xfffffffc00f08947 */ /* 0x008fea000383ffff */
[----:B------:R-:W-:Y:S05]  /*c0d0*/  BRA `(.L_x_121) ;  /* 0xffffffb4007c7947 */ /* 0x000fea000383ffff */
.L_x_130:
[----:B--2---:R2:W3:Y:S02]  /*c0e0*/  SYNCS.PHASECHK.TRANS64.TRYWAIT P0, [R0+URZ+0x50], R7 ;  /* 0x00005007000075a7 */ /* 0x0044e400080011ff */
[----:B---3--:R-:W-:Y:S05]  /*c0f0*/  @!P0 NANOSLEEP.SYNCS 0x989680 ;  /* 0x009896800000895d */ /* 0x008fea0003900000 */
[----:B------:R-:W3:Y:S02]  /*c100*/  @!P0 SYNCS.PHASECHK.TRANS64 P0, [R0+URZ+0x50], R7 ;  /* 0x00005007000085a7 */ /* 0x000ee400080010ff */
[----:B---3--:R-:W-:Y:S05]  /*c110*/  @!P0 BRA `(.L_x_130) ;  /* 0xfffffffc00f08947 */ /* 0x008fea000383ffff */
[----:B------:R-:W-:Y:S05]  /*c120*/  BRA `(.L_x_129) ;  /* 0xffffffc800707947 */ /* 0x000fea000383ffff */
.L_x_138:
[----:B-1----:R1:W2:Y:S02]  /*c130*/  SYNCS.PHASECHK.TRANS64.TRYWAIT P0, [R3+URZ+0x50], R0 ;  /* 0x00005000030075a7 */ /* 0x0022a400080011ff */
[----:B--2---:R-:W-:Y:S05]  /*c140*/  @!P0 NANOSLEEP.SYNCS 0x989680 ;  /* 0x009896800000895d */ /* 0x004fea0003900000 */
[----:B------:R-:W2:Y:S02]  /*c150*/  @!P0 SYNCS.PHASECHK.TRANS64 P0, [R3+URZ+0x50], R0 ;  /* 0x00005000030085a7 */ /* 0x000ea400080010ff */
[----:B--2---:R-:W-:Y:S05]  /*c160*/  @!P0 BRA `(.L_x_138) ;  /* 0xfffffffc00f08947 */ /* 0x004fea000383ffff */
[----:B------:R-:W-:Y:S05]  /*c170*/  BRA `(.L_x_137) ;  /* 0xffffffdc00647947 */ /* 0x000fea000383ffff */
        .weak           $__internal_0_$__cuda_sm10x_tcgen05_guardrail_trap_col_being_dealloced_not_returned_by_alloc
        .type           $__internal_0_$__cuda_sm10x_tcgen05_guardrail_trap_col_being_dealloced_not_returned_by_alloc,@function
        .size           $__internal_0_$__cuda_sm10x_tcgen05_guardrail_trap_col_being_dealloced_not_returned_by_alloc,($__internal_1_$__cuda_sm10x_tcgen05_guardrail_trap_phase_invalid_during_alloc - $__internal_0_$__cuda_sm10x_tcgen05_guardrail_trap_col_being_dealloced_not_returned_by_alloc)
$__internal_0_$__cuda_sm10x_tcgen05_guardrail_trap_col_being_dealloced_not_returned_by_alloc:
[----:B------:R-:W-:Y:S05]  /*c180*/  BPT.TRAP 0x1 ;  /* 0x000000040000795c */ /* 0x000fea0000300000 */
[----:B------:R-:W-:-:S04]  /*c190*/  HFMA2 R3, -RZ, RZ, 0, 0 ;  /* 0x00000000ff037431 */ /* 0x000fc800000001ff */
[----:B------:R-:W-:Y:S05]  /*c1a0*/  RET.REL.NODEC R2 `(_ZN7cutlass13device_kernelINS_4gemm6kernel13GemmUniversalIN4cute5tupleIJiiiiEEENS1_10collective13CollectiveMmaINS1_35MainloopSm100TmaUmmaWarpSpecializedILi5ELi2ELi2ENS5_IJNS4_1CILi2EEENSA_ILi1EEESC_EEEEENS5_IJNSA_ILi256EEESF_NSA_ILi64EEEEEENS_6half_tENS5_IJlSC_lEEESI_SJ_NS4_8TiledMMAINS4_8MMA_AtomIJNS4_26SM100_MMA_F16BF16_2x1SM_SSISI_SI_fLi256ELi256ELNS4_4UMMA5MajorE0ELSO_0ELNSN_7ScaleInE0ELSP_0EEEEEENS4_6LayoutINS5_IJSC_SC_SC_EEENS5_IJNSA_ILi0EEESU_SU_EEEEENS5_IJNS4_10UnderscoreESX_SX_EEEEENS4_18SM100_TMA_2SM_LOADENS4_14ComposedLayoutINS4_7SwizzleILi3ELi4ELi3EEENS4_18smem_ptr_flag_bitsILi16EEENSS_INS5_IJNSA_ILi8EEESG_EEENS5_IJSG_SC_EEEEEEEvNS4_8identityES10_S1A_vS1B_EENS_8epilogue10collective18CollectiveEpilogueINS1D_23Sm100TmaWarpSpecializedILi4ELi2ELi64ELb1ELb0EEEJNS5_IJNSA_ILi128EEESF_SG_EEENS5_IJNSS_IS1I_SC_EENSS_ISG_SC_EEEEESI_SJ_SI_SJ_NS1D_6fusion15FusionCallbacksIS1H_NS1N_17LinearCombinationISI_fSI_fLNS_15FloatRoundStyleE2EEES1J_S1M_JEEENS4_5SM1004TMEM4LOAD26SM100_TMEM_LOAD_32dp32b64xENS4_13SM90_TMA_LOADES1A_NS4_39AutoVectorizingCopyWithAssumedAlignmentILi128EEENS4_14SM90_TMA_STOREES1A_S1Z_S1Z_EEEvvEEEEvNT_6ParamsE) ;  /* 0xffffff3c02947950 */ /* 0x000fea0003c3ffff */
        .weak           $__internal_1_$__cuda_sm10x_tcgen05_guardrail_trap_phase_invalid_during_alloc
        .type           $__internal_1_$__cuda_sm10x_tcgen05_guardrail_trap_phase_invalid_during_alloc,@function
        .size           $__internal_1_$__cuda_sm10x_tcgen05_guardrail_trap_phase_invalid_during_alloc,($__internal_2_$__cuda_sm10x_tcgen05_guardrail_trap_unallocated_columns_being_dealloced - $__internal_1_$__cuda_sm10x_tcgen05_guardrail_trap_phase_invalid_during_alloc)
$__internal_1_$__cuda_sm10x_tcgen05_guardrail_trap_phase_invalid_during_alloc:
[----:B------:R-:W-:Y:S05]  /*c1b0*/  BPT.TRAP 0x1 ;  /* 0x000000040000795c */ /* 0x000fea0000300000 */
[----:B------:R-:W-:-:S04]  /*c1c0*/  MOV R3, 0x0 ;  /* 0x0000000000037802 */ /* 0x000fc80000000f00 */
[----:B------:R-:W-:Y:S05]  /*c1d0*/  RET.REL.NODEC R2 `(_ZN7cutlass13device_kernelINS_4gemm6kernel13GemmUniversalIN4cute5tupleIJiiiiEEENS1_10collective13CollectiveMmaINS1_35MainloopSm100TmaUmmaWarpSpecializedILi5ELi2ELi2ENS5_IJNS4_1CILi2EEENSA_ILi1EEESC_EEEEENS5_IJNSA_ILi256EEESF_NSA_ILi64EEEEEENS_6half_tENS5_IJlSC_lEEESI_SJ_NS4_8TiledMMAINS4_8MMA_AtomIJNS4_26SM100_MMA_F16BF16_2x1SM_SSISI_SI_fLi256ELi256ELNS4_4UMMA5MajorE0ELSO_0ELNSN_7ScaleInE0ELSP_0EEEEEENS4_6LayoutINS5_IJSC_SC_SC_EEENS5_IJNSA_ILi0EEESU_SU_EEEEENS5_IJNS4_10UnderscoreESX_SX_EEEEENS4_18SM100_TMA_2SM_LOADENS4_14ComposedLayoutINS4_7SwizzleILi3ELi4ELi3EEENS4_18smem_ptr_flag_bitsILi16EEENSS_INS5_IJNSA_ILi8EEESG_EEENS5_IJSG_SC_EEEEEEEvNS4_8identityES10_S1A_vS1B_EENS_8epilogue10collective18CollectiveEpilogueINS1D_23Sm100TmaWarpSpecializedILi4ELi2ELi64ELb1ELb0EEEJNS5_IJNSA_ILi128EEESF_SG_EEENS5_IJNSS_IS1I_SC_EENSS_ISG_SC_EEEEESI_SJ_SI_SJ_NS1D_6fusion15FusionCallbacksIS1H_NS1N_17LinearCombinationISI_fSI_fLNS_15FloatRoundStyleE2EEES1J_S1M_JEEENS4_5SM1004TMEM4LOAD26SM100_TMEM_LOAD_32dp32b64xENS4_13SM90_TMA_LOADES1A_NS4_39AutoVectorizingCopyWithAssumedAlignmentILi128EEENS4_14SM90_TMA_STOREES1A_S1Z_S1Z_EEEvvEEEEvNT_6ParamsE) ;  /* 0xffffff3c02887950 */ /* 0x000fea0003c3ffff */
        .weak           $__internal_2_$__cuda_sm10x_tcgen05_guardrail_trap_unallocated_columns_being_dealloced
        .type           $__internal_2_$__cuda_sm10x_tcgen05_guardrail_trap_unallocated_columns_being_dealloced,@function
        .size           $__internal_2_$__cuda_sm10x_tcgen05_guardrail_trap_unallocated_columns_being_dealloced,(.L_x_194 - $__internal_2_$__cuda_sm10x_tcgen05_guardrail_trap_unallocated_columns_being_dealloced)
$__internal_2_$__cuda_sm10x_tcgen05_guardrail_trap_unallocated_columns_being_dealloced:
[----:B------:R-:W-:Y:S05]  /*c1e0*/  BPT.TRAP 0x1 ;  /* 0x000000040000795c */ /* 0x000fea0000300000 */
[----:B------:R-:W-:-:S04]  /*c1f0*/  HFMA2 R3, -RZ, RZ, 0, 0 ;  /* 0x00000000ff037431 */ /* 0x000fc800000001ff */
[----:B------:R-:W-:Y:S05]  /*c200*/  RET.REL.NODEC R2 `(_ZN7cutlass13device_kernelINS_4gemm6kernel13GemmUniversalIN4cute5tupleIJiiiiEEENS1_10collective13CollectiveMmaINS1_35MainloopSm100TmaUmmaWarpSpecializedILi5ELi2ELi2ENS5_IJNS4_1CILi2EEENSA_ILi1EEESC_EEEEENS5_IJNSA_ILi256EEESF_NSA_ILi64EEEEEENS_6half_tENS5_IJlSC_lEEESI_SJ_NS4_8TiledMMAINS4_8MMA_AtomIJNS4_26SM100_MMA_F16BF16_2x1SM_SSISI_SI_fLi256ELi256ELNS4_4UMMA5MajorE0ELSO_0ELNSN_7ScaleInE0ELSP_0EEEEEENS4_6LayoutINS5_IJSC_SC_SC_EEENS5_IJNSA_ILi0EEESU_SU_EEEEENS5_IJNS4_10UnderscoreESX_SX_EEEEENS4_18SM100_TMA_2SM_LOADENS4_14ComposedLayoutINS4_7SwizzleILi3ELi4ELi3EEENS4_18smem_ptr_flag_bitsILi16EEENSS_INS5_IJNSA_ILi8EEESG_EEENS5_IJSG_SC_EEEEEEEvNS4_8identityES10_S1A_vS1B_EENS_8epilogue10collective18CollectiveEpilogueINS1D_23Sm100TmaWarpSpecializedILi4ELi2ELi64ELb1ELb0EEEJNS5_IJNSA_ILi128EEESF_SG_EEENS5_IJNSS_IS1I_SC_EENSS_ISG_SC_EEEEESI_SJ_SI_SJ_NS1D_6fusion15FusionCallbacksIS1H_NS1N_17LinearCombinationISI_fSI_fLNS_15FloatRoundStyleE2EEES1J_S1M_JEEENS4_5SM1004TMEM4LOAD26SM100_TMEM_LOAD_32dp32b64xENS4_13SM90_TMA_LOADES1A_NS4_39AutoVectorizingCopyWithAssumedAlignmentILi128EEENS4_14SM90_TMA_STOREES1A_S1Z_S1Z_EEEvvEEEEvNT_6ParamsE) ;  /* 0xffffff3c027c7950 */ /* 0x000fea0003c3ffff */
.L_x_193:
[----:B------:R-:W-:-:S00]  /*c210*/  BRA `(.L_x_193) ;  /* 0xfffffffc00fc7947 */ /* 0x000fc0000383ffff */
[----:B------:R-:W-:-:S00]  /*c220*/  NOP ;  /* 0x0000000000007918 */ /* 0x000fc00000000000 */
        /* <DEDUP_REMOVED lines=13> */
.L_x_194:


//--------------------- .nv.global.init           --------------------------
	.section	.nv.global.init,"aw",@progbits
.nv.global.init:
	.type		$str$27,@object
	.size		$str$27,($str$28 - $str$27)
$str$27:
        /*0000*/ 	.byte	0x28, 0x61, 0x64, 0x64, 0x72, 0x65, 0x73, 0x73, 0x20, 0x26, 0x20, 0x6d, 0x61, 0x73, 0x6b, 0x29
        /*0010*/ 	.byte	0x20, 0x3d, 0x3d, 0x20, 0x30, 0x00
	.type		$str$28,@object
	.size		$str$28,($str$26 - $str$28)
$str$28:
        /*0016*/ 	.byte	0x2f, 0x74, 0x6d, 0x70, 0x2f, 0x63, 0x75, 0x74, 0x6c, 0x61, 0x73, 0x73, 0x5f, 0x73, 0x77, 0x65
        /*0026*/ 	.byte	0x65, 0x70, 0x5f, 0x73, 0x72, 0x63, 0x2f, 0x69, 0x6e, 0x63, 0x6c, 0x75, 0x64, 0x65, 0x2f, 0x63
        /*0036*/ 	.byte	0x75, 0x74, 0x65, 0x2f, 0x70, 0x6f, 0x69, 0x6e, 0x74, 0x65, 0x72, 0x5f, 0x66, 0x6c, 0x61, 0x67
        /*0046*/ 	.byte	0x67, 0x65, 0x64, 0x2e, 0x68, 0x70, 0x70, 0x00
	.type		$str$26,@object
	.size		$str$26,($str$25 - $str$26)
$str$26:
        /*004e*/ 	.byte	0x2f, 0x74, 0x6d, 0x70, 0x2f, 0x63, 0x75, 0x74, 0x6c, 0x61, 0x73, 0x73, 0x5f, 0x73, 0x77, 0x65
        /*005e*/ 	.byte	0x65, 0x70, 0x5f, 0x73, 0x72, 0x63, 0x2f, 0x69, 0x6e, 0x63, 0x6c, 0x75, 0x64, 0x65, 0x2f, 0x63
        /*006e*/ 	.byte	0x75, 0x74, 0x65, 0x2f, 0x61, 0x74, 0x6f, 0x6d, 0x2f, 0x63, 0x6f, 0x70, 0x79, 0x5f, 0x74, 0x72
        /*007e*/ 	.byte	0x61, 0x69, 0x74, 0x73, 0x5f, 0x73, 0x6d, 0x31, 0x30, 0x30, 0x2e, 0x68, 0x70, 0x70, 0x00
	.type		$str$25,@object
	.size		$str$25,(__unnamed_1 - $str$25)
$str$25:
        /*008d*/ 	.byte	0x28, 0x28, 0x75, 0x69, 0x6e, 0x74, 0x33, 0x32, 0x5f, 0x74, 0x28, 0x74, 0x68, 0x72, 0x65, 0x61
        /*009d*/ 	.byte	0x64, 0x49, 0x64, 0x78, 0x2e, 0x78, 0x29, 0x20, 0x2f, 0x20, 0x33, 0x32, 0x29, 0x20, 0x25, 0x20
        /*00ad*/ 	.byte	0x34, 0x29, 0x20, 0x3d, 0x3d, 0x20, 0x28, 0x28, 0x28, 0x74, 0x6d, 0x65, 0x6d, 0x5f, 0x61, 0x64
        /*00bd*/ 	.byte	0x64, 0x72, 0x20, 0x3e, 0x3e, 0x20, 0x31, 0x36, 0x29, 0x20, 0x2f, 0x20, 0x33, 0x32, 0x29, 0x20
        /*00cd*/ 	.byte	0x25, 0x20, 0x34, 0x29, 0x00
	.type		__unnamed_1,@object
	.size		__unnamed_1,(__unnamed_2 - __unnamed_1)
__unnamed_1:
        /*00d2*/ 	.byte	0x61, 0x75, 0x74, 0x6f, 0x20, 0x63, 0x75, 0x74, 0x65, 0x3a, 0x3a, 0x61, 0x73, 0x5f, 0x70, 0x6f
        /* <DEDUP_REMOVED lines=24> */
        /*0262*/ 	.byte	0x3e, 0x3e, 0x3e, 0x3e, 0x5d, 0x00
	.type		__unnamed_2,@object
	.size		__unnamed_2,(.L_2 - __unnamed_2)
__unnamed_2:
        /* <DEDUP_REMOVED lines=43> */
        /*0518*/ 	.byte	0x74, 0x65, 0x3a, 0x3a, 0x43, 0x3c, 0x30, 0x3e, 0x3e, 0x3e, 0x3e, 0x5d, 0x00
.L_2:


//--------------------- .nv.shared._ZN7cutlass13device_kernelINS_4gemm6kernel13GemmUniversalIN4cute5tupleIJiiiiEEENS1_10collective13CollectiveMmaINS1_35MainloopSm100TmaUmmaWarpSpecializedILi5ELi2ELi2ENS5_IJNS4_1CILi2EEENSA_ILi1EEESC_EEEEENS5_IJNSA_ILi256EEESF_NSA_ILi64EEEEEENS_6half_tENS5_IJlSC_lEEESI_SJ_NS4_8TiledMMAINS4_8MMA_AtomIJNS4_26SM100_MMA_F16BF16_2x1SM_SSISI_SI_fLi256ELi256ELNS4_4UMMA5MajorE0ELSO_0ELNSN_7ScaleInE0ELSP_0EEEEEENS4_6LayoutINS5_IJSC_SC_SC_EEENS5_IJNSA_ILi0EEESU_SU_EEEEENS5_IJNS4_10UnderscoreESX_SX_EEEEENS4_18SM100_TMA_2SM_LOADENS4_14ComposedLayoutINS4_7SwizzleILi3ELi4ELi3EEENS4_18smem_ptr_flag_bitsILi16EEENSS_INS5_IJNSA_ILi8EEESG_EEENS5_IJSG_SC_EEEEEEEvNS4_8identityES10_S1A_vS1B_EENS_8epilogue10collective18CollectiveEpilogueINS1D_23Sm100TmaWarpSpecializedILi4ELi2ELi64ELb1ELb0EEEJNS5_IJNSA_ILi128EEESF_SG_EEENS5_IJNSS_IS1I_SC_EENSS_ISG_SC_EEEEESI_SJ_SI_SJ_NS1D_6fusion15FusionCallbacksIS1H_NS1N_17LinearCombinationISI_fSI_fLNS_15FloatRoundStyleE2EEES1J_S1M_JEEENS4_5SM1004TMEM4LOAD26SM100_TMEM_LOAD_32dp32b64xENS4_13SM90_TMA_LOADES1A_NS4_39AutoVectorizingCopyWithAssumedAlignmentILi128EEENS4_14SM90_TMA_STOREES1A_S1Z_S1Z_EEEvvEEEEvNT_6ParamsE --------------------------
	.section	.nv.shared._ZN7cutlass13device_kernelINS_4gemm6kernel13GemmUniversalIN4cute5tupleIJiiiiEEENS1_10collective13CollectiveMmaINS1_35MainloopSm100TmaUmmaWarpSpecializedILi5ELi2ELi2ENS5_IJNS4_1CILi2EEENSA_ILi1EEESC_EEEEENS5_IJNSA_ILi256EEESF_NSA_ILi64EEEEEENS_6half_tENS5_IJlSC_lEEESI_SJ_NS4_8TiledMMAINS4_8MMA_AtomIJNS4_26SM100_MMA_F16BF16_2x1SM_SSISI_SI_fLi256ELi256ELNS4_4UMMA5MajorE0ELSO_0ELNSN_7ScaleInE0ELSP_0EEEEEENS4_6LayoutINS5_IJSC_SC_SC_EEENS5_IJNSA_ILi0EEESU_SU_EEEEENS5_IJNS4_10UnderscoreESX_SX_EEEEENS4_18SM100_TMA_2SM_LOADENS4_14ComposedLayoutINS4_7SwizzleILi3ELi4ELi3EEENS4_18smem_ptr_flag_bitsILi16EEENSS_INS5_IJNSA_ILi8EEESG_EEENS5_IJSG_SC_EEEEEEEvNS4_8identityES10_S1A_vS1B_EENS_8epilogue10collective18CollectiveEpilogueINS1D_23Sm100TmaWarpSpecializedILi4ELi2ELi64ELb1ELb0EEEJNS5_IJNSA_ILi128EEESF_SG_EEENS5_IJNSS_IS1I_SC_EENSS_ISG_SC_EEEEESI_SJ_SI_SJ_NS1D_6fusion15FusionCallbacksIS1H_NS1N_17LinearCombinationISI_fSI_fLNS_15FloatRoundStyleE2EEES1J_S1M_JEEENS4_5SM1004TMEM4LOAD26SM100_TMEM_LOAD_32dp32b64xENS4_13SM90_TMA_LOADES1A_NS4_39AutoVectorizingCopyWithAssumedAlignmentILi128EEENS4_14SM90_TMA_STOREES1A_S1Z_S1Z_EEEvvEEEEvNT_6ParamsE,"aw",@nobits
	.sectionflags	@""
	.align	16
	.zero		1024


//--------------------- .nv.shared.reserved.0     --------------------------
	.section	.nv.shared.reserved.0,"aw",@nobits
	.weak		__nv_reservedSMEM_offset_0_alias
	.size		__nv_reservedSMEM_offset_0_alias, 0, 64
	.other		__nv_reservedSMEM_offset_0_alias,@"STO_CUDA_RESERVED_SHARED STV_DEFAULT"
__nv_reservedSMEM_offset_0_alias:
	.zero		0
.nv.shared.reserved.0:
	.zero		64
	.weak		__nv_reservedSMEM_tcgen05_partition
	.type		__nv_reservedSMEM_tcgen05_partition,@object
	.size		__nv_reservedSMEM_tcgen05_partition,(.L_0 - __nv_reservedSMEM_tcgen05_partition)
__nv_reservedSMEM_tcgen05_partition:
	.zero		32
.L_0:


//--------------------- .nv.global                --------------------------
	.section	.nv.global,"aw",@nobits
.nv.global:
	.type		_ZN39_INTERNAL_720c5b4d_4_k_cu_b144c54f_29344cute1_E,@object
	.size		_ZN39_INTERNAL_720c5b4d_4_k_cu_b144c54f_29344cute1_E,(_ZN39_INTERNAL_720c5b4d_4_k_cu_b144c54f_29344cuda3std3__45__cpo6cbeginE - _ZN39_INTERNAL_720c5b4d_4_k_cu_b144c54f_29344cute1_E)
_ZN39_INTERNAL_720c5b4d_4_k_cu_b144c54f_29344cute1_E:
	.zero		1
	.type		_ZN39_INTERNAL_720c5b4d_4_k_cu_b144c54f_29344cuda3std3__45__cpo6cbeginE,@object
	.size		_ZN39_INTERNAL_720c5b4d_4_k_cu_b144c54f_29344cuda3std3__45__cpo6cbeginE,(_ZN39_INTERNAL_720c5b4d_4_k_cu_b144c54f_29344cuda3std3__48in_placeE - _ZN39_INTERNAL_720c5b4d_4_k_cu_b144c54f_29344cuda3std3__45__cpo6cbeginE)
_ZN39_INTERNAL_720c5b4d_4_k_cu_b144c54f_29344cuda3std3__45__cpo6cbeginE:
	.zero		1
	.type		_ZN39_INTERNAL_720c5b4d_4_k_cu_b144c54f_29344cuda3std3__48in_placeE,@object
	.size		_ZN39_INTERNAL_720c5b4d_4_k_cu_b144c54f_29344cuda3std3__48in_placeE,(_ZN39_INTERNAL_720c5b4d_4_k_cu_b144c54f_29344cuda3std6ranges3__45__cpo9iter_moveE - _ZN39_INTERNAL_720c5b4d_4_k_cu_b144c54f_29344cuda3std3__48in_placeE)
_ZN39_INTERNAL_720c5b4d_4_k_cu_b144c54f_29344cuda3std3__48in_placeE:
	.zero		1
	.type		_ZN39_INTERNAL_720c5b4d_4_k_cu_b144c54f_29344cuda3std6ranges3__45__cpo9iter_moveE,@object
	.size		_ZN39_INTERNAL_720c5b4d_4_k_cu_b144c54f_29344cuda3std6ranges3__45__cpo9iter_moveE,(_ZN39_INTERNAL_720c5b4d_4_k_cu_b144c54f_29344cuda3std3__45__cpo5beginE - _ZN39_INTERNAL_720c5b4d_4_k_cu_b144c54f_29344cuda3std6ranges3__45__cpo9iter_moveE)
_ZN39_INTERNAL_720c5b4d_4_k_cu_b144c54f_29344cuda3std6ranges3__45__cpo9iter_moveE:
	.zero		1
	.type		_ZN39_INTERNAL_720c5b4d_4_k_cu_b144c54f_29344cuda3std3__45__cpo5beginE,@object
	.size		_ZN39_INTERNAL_720c5b4d_4_k_cu_b144c54f_29344cuda3std3__45__cpo5beginE,(_ZN39_INTERNAL_720c5b4d_4_k_cu_b144c54f_29344cuda3std3__441_GLOBAL__N__720c5b4d_4_k_cu_b144c54f_29346ignoreE - _ZN39_INTERNAL_720c5b4d_4_k_cu_b144c54f_29344cuda3std3__45__cpo5beginE)
_ZN39_INTERNAL_720c5b4d_4_k_cu_b144c54f_29344cuda3std3__45__cpo5beginE:
	.zero		1
	.type		_ZN39_INTERNAL_720c5b4d_4_k_cu_b144c54f_29344cuda3std3__441_GLOBAL__N__720c5b4d_4_k_cu_b144c54f_29346ignoreE,@object
	.size		_ZN39_INTERNAL_720c5b4d_4_k_cu_b144c54f_29344cuda3std3__441_GLOBAL__N__720c5b4d_4_k_cu_b144c54f_29346ignoreE,(_ZN39_INTERNAL_720c5b4d_4_k_cu_b144c54f_29344cute7productE - _ZN39_INTERNAL_720c5b4d_4_k_cu_b144c54f_29344cuda3std3__441_GLOBAL__N__720c5b4d_4_k_cu_b144c54f_29346ignoreE)
_ZN39_INTERNAL_720c5b4d_4_k_cu_b144c54f_29344cuda3std3__441_GLOBAL__N__720c5b4d_4_k_cu_b144c54f_29346ignoreE:
	.zero		1
	.type		_ZN39_INTERNAL_720c5b4d_4_k_cu_b144c54f_29344cute7productE,@object
	.size		_ZN39_INTERNAL_720c5b4d_4_k_cu_b144c54f_29344cute7productE,(_ZN39_INTERNAL_720c5b4d_4_k_cu_b144c54f_29344cuda3std3__45__cpo3endE - _ZN39_INTERNAL_720c5b4d_4_k_cu_b144c54f_29344cute7productE)
_ZN39_INTERNAL_720c5b4d_4_k_cu_b144c54f_29344cute7productE:
	.zero		1
	.type		_ZN39_INTERNAL_720c5b4d_4_k_cu_b144c54f_29344cuda3std3__45__cpo3endE,@object
	.size		_ZN39_INTERNAL_720c5b4d_4_k_cu_b144c54f_29344cuda3std3__45__cpo3endE,(_ZN39_INTERNAL_720c5b4d_4_k_cu_b144c54f_29344cuda3std3__419piecewise_constructE - _ZN39_INTERNAL_720c5b4d_4_k_cu_b144c54f_29344cuda3std3__45__cpo3endE)
_ZN39_INTERNAL_720c5b4d_4_k_cu_b144c54f_29344cuda3std3__45__cpo3endE:
	.zero		1
	.type		_ZN39_INTERNAL_720c5b4d_4_k_cu_b144c54f_29344cuda3std3__419piecewise_constructE,@object
	.size		_ZN39_INTERNAL_720c5b4d_4_k_cu_b144c54f_29344cuda3std3__419piecewise_constructE,(_ZN39_INTERNAL_720c5b4d_4_k_cu_b144c54f_29344cuda3std3__45__cpo4cendE - _ZN39_INTERNAL_720c5b4d_4_k_cu_b144c54f_29344cuda3std3__419piecewise_constructE)
_ZN39_INTERNAL_720c5b4d_4_k_cu_b144c54f_29344cuda3std3__419piecewise_constructE:
	.zero		1
	.type		_ZN39_INTERNAL_720c5b4d_4_k_cu_b144c54f_29344cuda3std3__45__cpo4cendE,@object
	.size		_ZN39_INTERNAL_720c5b4d_4_k_cu_b144c54f_29344cuda3std3__45__cpo4cendE,(_ZN39_INTERNAL_720c5b4d_4_k_cu_b144c54f_29344cuda3std6ranges3__45__cpo4swapE - _ZN39_INTERNAL_720c5b4d_4_k_cu_b144c54f_29344cuda3std3__45__cpo4cendE)
_ZN39_INTERNAL_720c5b4d_4_k_cu_b144c54f_29344cuda3std3__45__cpo4cendE:
	.zero		1
	.type		_ZN39_INTERNAL_720c5b4d_4_k_cu_b144c54f_29344cuda3std6ranges3__45__cpo4swapE,@object
	.size		_ZN39_INTERNAL_720c5b4d_4_k_cu_b144c54f_29344cuda3std6ranges3__45__cpo4swapE,(.L_10 - _ZN39_INTERNAL_720c5b4d_4_k_cu_b144c54f_29344cuda3std6ranges3__45__cpo4swapE)
_ZN39_INTERNAL_720c5b4d_4_k_cu_b144c54f_29344cuda3std6ranges3__45__cpo4swapE:
	.zero		1
.L_10:


//--------------------- .nv.constant0._ZN7cutlass13device_kernelINS_4gemm6kernel13GemmUniversalIN4cute5tupleIJiiiiEEENS1_10collective13CollectiveMmaINS1_35MainloopSm100TmaUmmaWarpSpecializedILi5ELi2ELi2ENS5_IJNS4_1CILi2EEENSA_ILi1EEESC_EEEEENS5_IJNSA_ILi256EEESF_NSA_ILi64EEEEEENS_6half_tENS5_IJlSC_lEEESI_SJ_NS4_8TiledMMAINS4_8MMA_AtomIJNS4_26SM100_MMA_F16BF16_2x1SM_SSISI_SI_fLi256ELi256ELNS4_4UMMA5MajorE0ELSO_0ELNSN_7ScaleInE0ELSP_0EEEEEENS4_6LayoutINS5_IJSC_SC_SC_EEENS5_IJNSA_ILi0EEESU_SU_EEEEENS5_IJNS4_10UnderscoreESX_SX_EEEEENS4_18SM100_TMA_2SM_LOADENS4_14ComposedLayoutINS4_7SwizzleILi3ELi4ELi3EEENS4_18smem_ptr_flag_bitsILi16EEENSS_INS5_IJNSA_ILi8EEESG_EEENS5_IJSG_SC_EEEEEEEvNS4_8identityES10_S1A_vS1B_EENS_8epilogue10collective18CollectiveEpilogueINS1D_23Sm100TmaWarpSpecializedILi4ELi2ELi64ELb1ELb0EEEJNS5_IJNSA_ILi128EEESF_SG_EEENS5_IJNSS_IS1I_SC_EENSS_ISG_SC_EEEEESI_SJ_SI_SJ_NS1D_6fusion15FusionCallbacksIS1H_NS1N_17LinearCombinationISI_fSI_fLNS_15FloatRoundStyleE2EEES1J_S1M_JEEENS4_5SM1004TMEM4LOAD26SM100_TMEM_LOAD_32dp32b64xENS4_13SM90_TMA_LOADES1A_NS4_39AutoVectorizingCopyWithAssumedAlignmentILi128EEENS4_14SM90_TMA_STOREES1A_S1Z_S1Z_EEEvvEEEEvNT_6ParamsE --------------------------
	.section	.nv.constant0._ZN7cutlass13device_kernelINS_4gemm6kernel13GemmUniversalIN4cute5tupleIJiiiiEEENS1_10collective13CollectiveMmaINS1_35MainloopSm100TmaUmmaWarpSpecializedILi5ELi2ELi2ENS5_IJNS4_1CILi2EEENSA_ILi1EEESC_EEEEENS5_IJNSA_ILi256EEESF_NSA_ILi64EEEEEENS_6half_tENS5_IJlSC_lEEESI_SJ_NS4_8TiledMMAINS4_8MMA_AtomIJNS4_26SM100_MMA_F16BF16_2x1SM_SSISI_SI_fLi256ELi256ELNS4_4UMMA5MajorE0ELSO_0ELNSN_7ScaleInE0ELSP_0EEEEEENS4_6LayoutINS5_IJSC_SC_SC_EEENS5_IJNSA_ILi0EEESU_SU_EEEEENS5_IJNS4_10UnderscoreESX_SX_EEEEENS4_18SM100_TMA_2SM_LOADENS4_14ComposedLayoutINS4_7SwizzleILi3ELi4ELi3EEENS4_18smem_ptr_flag_bitsILi16EEENSS_INS5_IJNSA_ILi8EEESG_EEENS5_IJSG_SC_EEEEEEEvNS4_8identityES10_S1A_vS1B_EENS_8epilogue10collective18CollectiveEpilogueINS1D_23Sm100TmaWarpSpecializedILi4ELi2ELi64ELb1ELb0EEEJNS5_IJNSA_ILi128EEESF_SG_EEENS5_IJNSS_IS1I_SC_EENSS_ISG_SC_EEEEESI_SJ_SI_SJ_NS1D_6fusion15FusionCallbacksIS1H_NS1N_17LinearCombinationISI_fSI_fLNS_15FloatRoundStyleE2EEES1J_S1M_JEEENS4_5SM1004TMEM4LOAD26SM100_TMEM_LOAD_32dp32b64xENS4_13SM90_TMA_LOADES1A_NS4_39AutoVectorizingCopyWithAssumedAlignmentILi128EEENS4_14SM90_TMA_STOREES1A_S1Z_S1Z_EEEvvEEEEvNT_6ParamsE,"a",@progbits
	.sectionflags	@""
	.align	4
.nv.constant0._ZN7cutlass13device_kernelINS_4gemm6kernel13GemmUniversalIN4cute5tupleIJiiiiEEENS1_10collective13CollectiveMmaINS1_35MainloopSm100TmaUmmaWarpSpecializedILi5ELi2ELi2ENS5_IJNS4_1CILi2EEENSA_ILi1EEESC_EEEEENS5_IJNSA_ILi256EEESF_NSA_ILi64EEEEEENS_6half_tENS5_IJlSC_lEEESI_SJ_NS4_8TiledMMAINS4_8MMA_AtomIJNS4_26SM100_MMA_F16BF16_2x1SM_SSISI_SI_fLi256ELi256ELNS4_4UMMA5MajorE0ELSO_0ELNSN_7ScaleInE0ELSP_0EEEEEENS4_6LayoutINS5_IJSC_SC_SC_EEENS5_IJNSA_ILi0EEESU_SU_EEEEENS5_IJNS4_10UnderscoreESX_SX_EEEEENS4_18SM100_TMA_2SM_LOADENS4_14ComposedLayoutINS4_7SwizzleILi3ELi4ELi3EEENS4_18smem_ptr_flag_bitsILi16EEENSS_INS5_IJNSA_ILi8EEESG_EEENS5_IJSG_SC_EEEEEEEvNS4_8identityES10_S1A_vS1B_EENS_8epilogue10collective18CollectiveEpilogueINS1D_23Sm100TmaWarpSpecializedILi4ELi2ELi64ELb1ELb0EEEJNS5_IJNSA_ILi128EEESF_SG_EEENS5_IJNSS_IS1I_SC_EENSS_ISG_SC_EEEEESI_SJ_SI_SJ_NS1D_6fusion15FusionCallbacksIS1H_NS1N_17LinearCombinationISI_fSI_fLNS_15FloatRoundStyleE2EEES1J_S1M_JEEENS4_5SM1004TMEM4LOAD26SM100_TMEM_LOAD_32dp32b64xENS4_13SM90_TMA_LOADES1A_NS4_39AutoVectorizingCopyWithAssumedAlignmentILi128EEENS4_14SM90_TMA_STOREES1A_S1Z_S1Z_EEEvvEEEEvNT_6ParamsE:
	.zero		2944


//--------------------- SYMBOLS --------------------------

	.type		.nv.reservedSmem.offset0,@object
	.size		.nv.reservedSmem.offset0,0x4
	.type		.nv.reservedSmem.cap,@object
	.size		.nv.reservedSmem.cap,0x4
	.type		__assertfail,@function
